//
// Generated by NVIDIA NVVM Compiler
//
// Compiler Build ID: CL-36424714
// Cuda compilation tools, release 13.0, V13.0.88
// Based on NVVM 20.0.0
//

.version 9.0
.target sm_100
.address_size 64

	// .globl	_Z16clusreringKernelPfS_Piiii
.extern .shared .align 16 .b8 centers[];

.visible .entry _Z16clusreringKernelPfS_Piiii(
	.param .u64 .ptr .align 1 _Z16clusreringKernelPfS_Piiii_param_0,
	.param .u64 .ptr .align 1 _Z16clusreringKernelPfS_Piiii_param_1,
	.param .u64 .ptr .align 1 _Z16clusreringKernelPfS_Piiii_param_2,
	.param .u32 _Z16clusreringKernelPfS_Piiii_param_3,
	.param .u32 _Z16clusreringKernelPfS_Piiii_param_4,
	.param .u32 _Z16clusreringKernelPfS_Piiii_param_5
)
{
	.reg .pred 	%p<25>;
	.reg .b32 	%r<135>;
	.reg .b32 	%f<117>;
	.reg .b64 	%rd<57>;

	ld.param.u64 	%rd8, [_Z16clusreringKernelPfS_Piiii_param_0];
	ld.param.u64 	%rd9, [_Z16clusreringKernelPfS_Piiii_param_1];
	ld.param.u64 	%rd7, [_Z16clusreringKernelPfS_Piiii_param_2];
	ld.param.u32 	%r49, [_Z16clusreringKernelPfS_Piiii_param_3];
	ld.param.u32 	%r50, [_Z16clusreringKernelPfS_Piiii_param_4];
	ld.param.u32 	%r51, [_Z16clusreringKernelPfS_Piiii_param_5];
	cvta.to.global.u64 	%rd1, %rd9;
	cvta.to.global.u64 	%rd2, %rd8;
	mov.u32 	%r1, %tid.x;
	setp.ge.s32 	%p1, %r1, %r50;
	@%p1 bra 	$L__BB0_17;
	setp.lt.s32 	%p2, %r51, 1;
	@%p2 bra 	$L__BB0_17;
	and.b32  	%r2, %r51, 15;
	add.s32 	%r3, %r2, -1;
	and.b32  	%r4, %r51, 7;
	add.s32 	%r5, %r4, -1;
	and.b32  	%r6, %r51, 2147483632;
	and.b32  	%r7, %r51, 3;
	mov.u32 	%r8, %ntid.x;
	mul.wide.s32 	%rd4, %r50, 4;
	mov.u32 	%r121, %r1;
$L__BB0_3:
	setp.lt.u32 	%p3, %r51, 16;
	mov.b32 	%r124, 0;
	@%p3 bra 	$L__BB0_6;
	mov.b32 	%r122, 0;
$L__BB0_5:
	.pragma "nounroll";
	mad.lo.s32 	%r54, %r122, %r50, %r121;
	mul.wide.s32 	%rd10, %r54, 4;
	add.s64 	%rd11, %rd1, %rd10;
	ld.global.f32 	%f15, [%rd11];
	shl.b32 	%r55, %r54, 2;
	mov.u32 	%r56, centers;
	add.s32 	%r57, %r56, %r55;
	st.shared.f32 	[%r57], %f15;
	add.s64 	%rd13, %rd11, %rd4;
	ld.global.f32 	%f16, [%rd13];
	shl.b32 	%r58, %r50, 2;
	add.s32 	%r59, %r57, %r58;
	st.shared.f32 	[%r59], %f16;
	add.s64 	%rd14, %rd13, %rd4;
	ld.global.f32 	%f17, [%rd14];
	add.s32 	%r60, %r59, %r58;
	st.shared.f32 	[%r60], %f17;
	add.s64 	%rd15, %rd14, %rd4;
	ld.global.f32 	%f18, [%rd15];
	add.s32 	%r61, %r60, %r58;
	st.shared.f32 	[%r61], %f18;
	add.s64 	%rd16, %rd15, %rd4;
	ld.global.f32 	%f19, [%rd16];
	add.s32 	%r62, %r61, %r58;
	st.shared.f32 	[%r62], %f19;
	add.s64 	%rd17, %rd16, %rd4;
	ld.global.f32 	%f20, [%rd17];
	add.s32 	%r63, %r62, %r58;
	st.shared.f32 	[%r63], %f20;
	add.s64 	%rd18, %rd17, %rd4;
	ld.global.f32 	%f21, [%rd18];
	add.s32 	%r64, %r63, %r58;
	st.shared.f32 	[%r64], %f21;
	add.s64 	%rd19, %rd18, %rd4;
	ld.global.f32 	%f22, [%rd19];
	add.s32 	%r65, %r64, %r58;
	st.shared.f32 	[%r65], %f22;
	add.s64 	%rd20, %rd19, %rd4;
	ld.global.f32 	%f23, [%rd20];
	add.s32 	%r66, %r65, %r58;
	st.shared.f32 	[%r66], %f23;
	add.s64 	%rd21, %rd20, %rd4;
	ld.global.f32 	%f24, [%rd21];
	add.s32 	%r67, %r66, %r58;
	st.shared.f32 	[%r67], %f24;
	add.s64 	%rd22, %rd21, %rd4;
	ld.global.f32 	%f25, [%rd22];
	add.s32 	%r68, %r67, %r58;
	st.shared.f32 	[%r68], %f25;
	add.s64 	%rd23, %rd22, %rd4;
	ld.global.f32 	%f26, [%rd23];
	add.s32 	%r69, %r68, %r58;
	st.shared.f32 	[%r69], %f26;
	add.s64 	%rd24, %rd23, %rd4;
	ld.global.f32 	%f27, [%rd24];
	add.s32 	%r70, %r69, %r58;
	st.shared.f32 	[%r70], %f27;
	add.s64 	%rd25, %rd24, %rd4;
	ld.global.f32 	%f28, [%rd25];
	add.s32 	%r71, %r70, %r58;
	st.shared.f32 	[%r71], %f28;
	add.s64 	%rd26, %rd25, %rd4;
	ld.global.f32 	%f29, [%rd26];
	add.s32 	%r72, %r71, %r58;
	st.shared.f32 	[%r72], %f29;
	add.s64 	%rd27, %rd26, %rd4;
	ld.global.f32 	%f30, [%rd27];
	add.s32 	%r73, %r72, %r58;
	st.shared.f32 	[%r73], %f30;
	add.s32 	%r122, %r122, 16;
	setp.ne.s32 	%p4, %r122, %r6;
	mov.u32 	%r124, %r6;
	@%p4 bra 	$L__BB0_5;
$L__BB0_6:
	setp.eq.s32 	%p5, %r2, 0;
	@%p5 bra 	$L__BB0_16;
	setp.lt.u32 	%p6, %r3, 7;
	@%p6 bra 	$L__BB0_9;
	mad.lo.s32 	%r74, %r124, %r50, %r121;
	mul.wide.s32 	%rd28, %r74, 4;
	add.s64 	%rd29, %rd1, %rd28;
	ld.global.f32 	%f31, [%rd29];
	shl.b32 	%r75, %r74, 2;
	mov.u32 	%r76, centers;
	add.s32 	%r77, %r76, %r75;
	st.shared.f32 	[%r77], %f31;
	add.s64 	%rd31, %rd29, %rd4;
	ld.global.f32 	%f32, [%rd31];
	shl.b32 	%r78, %r50, 2;
	add.s32 	%r79, %r77, %r78;
	st.shared.f32 	[%r79], %f32;
	add.s64 	%rd32, %rd31, %rd4;
	ld.global.f32 	%f33, [%rd32];
	add.s32 	%r80, %r79, %r78;
	st.shared.f32 	[%r80], %f33;
	add.s64 	%rd33, %rd32, %rd4;
	ld.global.f32 	%f34, [%rd33];
	add.s32 	%r81, %r80, %r78;
	st.shared.f32 	[%r81], %f34;
	add.s64 	%rd34, %rd33, %rd4;
	ld.global.f32 	%f35, [%rd34];
	add.s32 	%r82, %r81, %r78;
	st.shared.f32 	[%r82], %f35;
	add.s64 	%rd35, %rd34, %rd4;
	ld.global.f32 	%f36, [%rd35];
	add.s32 	%r83, %r82, %r78;
	st.shared.f32 	[%r83], %f36;
	add.s64 	%rd36, %rd35, %rd4;
	ld.global.f32 	%f37, [%rd36];
	add.s32 	%r84, %r83, %r78;
	st.shared.f32 	[%r84], %f37;
	add.s64 	%rd37, %rd36, %rd4;
	ld.global.f32 	%f38, [%rd37];
	add.s32 	%r85, %r84, %r78;
	st.shared.f32 	[%r85], %f38;
	add.s32 	%r124, %r124, 8;
$L__BB0_9:
	setp.eq.s32 	%p7, %r4, 0;
	@%p7 bra 	$L__BB0_16;
	setp.lt.u32 	%p8, %r5, 3;
	@%p8 bra 	$L__BB0_12;
	mad.lo.s32 	%r86, %r124, %r50, %r121;
	mul.wide.s32 	%rd38, %r86, 4;
	add.s64 	%rd39, %rd1, %rd38;
	ld.global.f32 	%f39, [%rd39];
	shl.b32 	%r87, %r86, 2;
	mov.u32 	%r88, centers;
	add.s32 	%r89, %r88, %r87;
	st.shared.f32 	[%r89], %f39;
	add.s64 	%rd41, %rd39, %rd4;
	ld.global.f32 	%f40, [%rd41];
	shl.b32 	%r90, %r50, 2;
	add.s32 	%r91, %r89, %r90;
	st.shared.f32 	[%r91], %f40;
	add.s64 	%rd42, %rd41, %rd4;
	ld.global.f32 	%f41, [%rd42];
	add.s32 	%r92, %r91, %r90;
	st.shared.f32 	[%r92], %f41;
	add.s64 	%rd43, %rd42, %rd4;
	ld.global.f32 	%f42, [%rd43];
	add.s32 	%r93, %r92, %r90;
	st.shared.f32 	[%r93], %f42;
	add.s32 	%r124, %r124, 4;
$L__BB0_12:
	setp.eq.s32 	%p9, %r7, 0;
	@%p9 bra 	$L__BB0_16;
	setp.eq.s32 	%p10, %r7, 1;
	mad.lo.s32 	%r94, %r124, %r50, %r121;
	mul.wide.s32 	%rd44, %r94, 4;
	add.s64 	%rd3, %rd1, %rd44;
	ld.global.f32 	%f43, [%rd3];
	shl.b32 	%r95, %r94, 2;
	mov.u32 	%r96, centers;
	add.s32 	%r17, %r96, %r95;
	st.shared.f32 	[%r17], %f43;
	@%p10 bra 	$L__BB0_16;
	setp.eq.s32 	%p11, %r7, 2;
	add.s64 	%rd5, %rd3, %rd4;
	ld.global.f32 	%f44, [%rd5];
	shl.b32 	%r18, %r50, 2;
	add.s32 	%r19, %r17, %r18;
	st.shared.f32 	[%r19], %f44;
	@%p11 bra 	$L__BB0_16;
	add.s64 	%rd45, %rd5, %rd4;
	ld.global.f32 	%f45, [%rd45];
	add.s32 	%r97, %r19, %r18;
	st.shared.f32 	[%r97], %f45;
$L__BB0_16:
	add.s32 	%r121, %r121, %r8;
	setp.lt.s32 	%p12, %r121, %r50;
	@%p12 bra 	$L__BB0_3;
$L__BB0_17:
	bar.sync 	0;
	mov.u32 	%r98, %ntid.x;
	mov.u32 	%r99, %ctaid.x;
	mad.lo.s32 	%r21, %r98, %r99, %r1;
	setp.ge.s32 	%p13, %r21, %r49;
	@%p13 bra 	$L__BB0_35;
	setp.lt.s32 	%p14, %r50, 1;
	@%p14 bra 	$L__BB0_34;
	setp.lt.s32 	%p15, %r51, 1;
	mul.lo.s32 	%r22, %r51, %r21;
	@%p15 bra 	$L__BB0_33;
	and.b32  	%r23, %r51, 7;
	add.s32 	%r24, %r23, -1;
	and.b32  	%r25, %r51, 3;
	and.b32  	%r26, %r51, 2147483640;
	and.b32  	%r27, %r51, 1;
	neg.s32 	%r28, %r26;
	add.s64 	%rd6, %rd2, 16;
	shl.b32 	%r29, %r51, 2;
	mov.f32 	%f108, 0f7F7FFFFF;
	mov.b32 	%r126, 0;
$L__BB0_21:
	setp.lt.u32 	%p16, %r51, 8;
	mul.lo.s32 	%r32, %r126, %r51;
	mov.f32 	%f116, 0f00000000;
	mov.b32 	%r132, 0;
	@%p16 bra 	$L__BB0_24;
	mov.u32 	%r104, centers;
	mad.lo.s32 	%r105, %r29, %r126, %r104;
	add.s32 	%r128, %r105, 16;
	mov.f32 	%f116, 0f00000000;
	mov.u32 	%r129, %r22;
	mov.u32 	%r130, %r28;
$L__BB0_23:
	.pragma "nounroll";
	mul.wide.s32 	%rd46, %r129, 4;
	add.s64 	%rd47, %rd6, %rd46;
	ld.global.f32 	%f50, [%rd47+-16];
	ld.shared.f32 	%f51, [%r128+-16];
	sub.f32 	%f52, %f50, %f51;
	fma.rn.f32 	%f53, %f52, %f52, %f116;
	ld.global.f32 	%f54, [%rd47+-12];
	ld.shared.f32 	%f55, [%r128+-12];
	sub.f32 	%f56, %f54, %f55;
	fma.rn.f32 	%f57, %f56, %f56, %f53;
	ld.global.f32 	%f58, [%rd47+-8];
	ld.shared.f32 	%f59, [%r128+-8];
	sub.f32 	%f60, %f58, %f59;
	fma.rn.f32 	%f61, %f60, %f60, %f57;
	ld.global.f32 	%f62, [%rd47+-4];
	ld.shared.f32 	%f63, [%r128+-4];
	sub.f32 	%f64, %f62, %f63;
	fma.rn.f32 	%f65, %f64, %f64, %f61;
	ld.global.f32 	%f66, [%rd47];
	ld.shared.f32 	%f67, [%r128];
	sub.f32 	%f68, %f66, %f67;
	fma.rn.f32 	%f69, %f68, %f68, %f65;
	ld.global.f32 	%f70, [%rd47+4];
	ld.shared.f32 	%f71, [%r128+4];
	sub.f32 	%f72, %f70, %f71;
	fma.rn.f32 	%f73, %f72, %f72, %f69;
	ld.global.f32 	%f74, [%rd47+8];
	ld.shared.f32 	%f75, [%r128+8];
	sub.f32 	%f76, %f74, %f75;
	fma.rn.f32 	%f77, %f76, %f76, %f73;
	ld.global.f32 	%f78, [%rd47+12];
	ld.shared.f32 	%f79, [%r128+12];
	sub.f32 	%f80, %f78, %f79;
	fma.rn.f32 	%f116, %f80, %f80, %f77;
	add.s32 	%r130, %r130, 8;
	add.s32 	%r129, %r129, 8;
	add.s32 	%r128, %r128, 32;
	setp.ne.s32 	%p17, %r130, 0;
	mov.u32 	%r132, %r26;
	@%p17 bra 	$L__BB0_23;
$L__BB0_24:
	setp.eq.s32 	%p18, %r23, 0;
	@%p18 bra 	$L__BB0_32;
	setp.lt.u32 	%p19, %r24, 3;
	@%p19 bra 	$L__BB0_27;
	add.s32 	%r106, %r132, %r22;
	mul.wide.s32 	%rd48, %r106, 4;
	add.s64 	%rd49, %rd2, %rd48;
	ld.global.f32 	%f82, [%rd49];
	add.s32 	%r107, %r132, %r32;
	shl.b32 	%r108, %r107, 2;
	mov.u32 	%r109, centers;
	add.s32 	%r110, %r109, %r108;
	ld.shared.f32 	%f83, [%r110];
	sub.f32 	%f84, %f82, %f83;
	fma.rn.f32 	%f85, %f84, %f84, %f116;
	ld.global.f32 	%f86, [%rd49+4];
	ld.shared.f32 	%f87, [%r110+4];
	sub.f32 	%f88, %f86, %f87;
	fma.rn.f32 	%f89, %f88, %f88, %f85;
	ld.global.f32 	%f90, [%rd49+8];
	ld.shared.f32 	%f91, [%r110+8];
	sub.f32 	%f92, %f90, %f91;
	fma.rn.f32 	%f93, %f92, %f92, %f89;
	ld.global.f32 	%f94, [%rd49+12];
	ld.shared.f32 	%f95, [%r110+12];
	sub.f32 	%f96, %f94, %f95;
	fma.rn.f32 	%f116, %f96, %f96, %f93;
	add.s32 	%r132, %r132, 4;
$L__BB0_27:
	setp.eq.s32 	%p20, %r25, 0;
	@%p20 bra 	$L__BB0_32;
	setp.eq.s32 	%p21, %r25, 1;
	@%p21 bra 	$L__BB0_30;
	add.s32 	%r111, %r132, %r22;
	mul.wide.s32 	%rd50, %r111, 4;
	add.s64 	%rd51, %rd2, %rd50;
	ld.global.f32 	%f98, [%rd51];
	add.s32 	%r112, %r132, %r32;
	shl.b32 	%r113, %r112, 2;
	mov.u32 	%r114, centers;
	add.s32 	%r115, %r114, %r113;
	ld.shared.f32 	%f99, [%r115];
	sub.f32 	%f100, %f98, %f99;
	fma.rn.f32 	%f101, %f100, %f100, %f116;
	ld.global.f32 	%f102, [%rd51+4];
	ld.shared.f32 	%f103, [%r115+4];
	sub.f32 	%f104, %f102, %f103;
	fma.rn.f32 	%f116, %f104, %f104, %f101;
	add.s32 	%r132, %r132, 2;
$L__BB0_30:
	setp.eq.s32 	%p22, %r27, 0;
	@%p22 bra 	$L__BB0_32;
	add.s32 	%r116, %r132, %r22;
	mul.wide.s32 	%rd52, %r116, 4;
	add.s64 	%rd53, %rd2, %rd52;
	ld.global.f32 	%f105, [%rd53];
	add.s32 	%r117, %r132, %r32;
	shl.b32 	%r118, %r117, 2;
	mov.u32 	%r119, centers;
	add.s32 	%r120, %r119, %r118;
	ld.shared.f32 	%f106, [%r120];
	sub.f32 	%f107, %f105, %f106;
	fma.rn.f32 	%f116, %f107, %f107, %f116;
$L__BB0_32:
	setp.ge.f32 	%p23, %f108, %f116;
	selp.f32 	%f108, %f116, %f108, %p23;
	selp.b32 	%r134, %r126, %r134, %p23;
	add.s32 	%r126, %r126, 1;
	setp.eq.s32 	%p24, %r126, %r50;
	@%p24 bra 	$L__BB0_34;
	bra.uni 	$L__BB0_21;
$L__BB0_33:
	add.s32 	%r134, %r50, -1;
$L__BB0_34:
	cvta.to.global.u64 	%rd54, %rd7;
	mul.wide.s32 	%rd55, %r21, 4;
	add.s64 	%rd56, %rd54, %rd55;
	st.global.u32 	[%rd56], %r134;
$L__BB0_35:
	ret;

}
	// .globl	_Z16newCentersKernelPfPiS_S0_iii
.visible .entry _Z16newCentersKernelPfPiS_S0_iii(
	.param .u64 .ptr .align 1 _Z16newCentersKernelPfPiS_S0_iii_param_0,
	.param .u64 .ptr .align 1 _Z16newCentersKernelPfPiS_S0_iii_param_1,
	.param .u64 .ptr .align 1 _Z16newCentersKernelPfPiS_S0_iii_param_2,
	.param .u64 .ptr .align 1 _Z16newCentersKernelPfPiS_S0_iii_param_3,
	.param .u32 _Z16newCentersKernelPfPiS_S0_iii_param_4,
	.param .u32 _Z16newCentersKernelPfPiS_S0_iii_param_5,
	.param .u32 _Z16newCentersKernelPfPiS_S0_iii_param_6
)
{
	.reg .pred 	%p<23>;
	.reg .b32 	%r<98>;
	.reg .b32 	%f<94>;
	.reg .b64 	%rd<102>;

	ld.param.u64 	%rd8, [_Z16newCentersKernelPfPiS_S0_iii_param_0];
	ld.param.u64 	%rd9, [_Z16newCentersKernelPfPiS_S0_iii_param_1];
	ld.param.u64 	%rd10, [_Z16newCentersKernelPfPiS_S0_iii_param_2];
	ld.param.u64 	%rd7, [_Z16newCentersKernelPfPiS_S0_iii_param_3];
	ld.param.u32 	%r29, [_Z16newCentersKernelPfPiS_S0_iii_param_4];
	ld.param.u32 	%r30, [_Z16newCentersKernelPfPiS_S0_iii_param_6];
	cvta.to.global.u64 	%rd1, %rd10;
	cvta.to.global.u64 	%rd2, %rd8;
	cvta.to.global.u64 	%rd3, %rd9;
	mov.u32 	%r1, %ctaid.x;
	setp.lt.s32 	%p1, %r29, 1;
	@%p1 bra 	$L__BB1_35;
	cvta.to.global.u64 	%rd11, %rd7;
	setp.lt.s32 	%p2, %r30, 1;
	mul.lo.s32 	%r2, %r30, %r1;
	mul.wide.u32 	%rd12, %r1, 4;
	add.s64 	%rd4, %rd11, %rd12;
	@%p2 bra 	$L__BB1_19;
	and.b32  	%r3, %r30, 15;
	add.s32 	%r4, %r3, -1;
	and.b32  	%r5, %r30, 7;
	add.s32 	%r6, %r5, -1;
	and.b32  	%r7, %r30, 2147483632;
	and.b32  	%r8, %r30, 3;
	mov.b32 	%r89, 0;
$L__BB1_3:
	mul.wide.u32 	%rd16, %r89, 4;
	add.s64 	%rd17, %rd3, %rd16;
	ld.global.u32 	%r50, [%rd17];
	setp.eq.s32 	%p12, %r1, %r50;
	@%p12 bra 	$L__BB1_5;
$L__BB1_4:
	add.s32 	%r89, %r89, 1;
	setp.eq.s32 	%p22, %r89, %r29;
	@%p22 bra 	$L__BB1_35;
	bra.uni 	$L__BB1_3;
$L__BB1_5:
	setp.lt.u32 	%p13, %r30, 16;
	mul.lo.s32 	%r13, %r89, %r30;
	mov.b32 	%r92, 0;
	@%p13 bra 	$L__BB1_8;
	mov.b32 	%r90, 0;
$L__BB1_7:
	.pragma "nounroll";
	add.s32 	%r53, %r90, %r13;
	mul.wide.u32 	%rd18, %r53, 4;
	add.s64 	%rd19, %rd2, %rd18;
	ld.global.f32 	%f1, [%rd19];
	add.s32 	%r54, %r90, %r2;
	mul.wide.u32 	%rd20, %r54, 4;
	add.s64 	%rd21, %rd1, %rd20;
	ld.global.f32 	%f2, [%rd21];
	add.f32 	%f3, %f1, %f2;
	st.global.f32 	[%rd21], %f3;
	ld.global.f32 	%f4, [%rd19+4];
	add.s32 	%r55, %r54, 1;
	mul.wide.u32 	%rd22, %r55, 4;
	add.s64 	%rd23, %rd1, %rd22;
	ld.global.f32 	%f5, [%rd23];
	add.f32 	%f6, %f4, %f5;
	st.global.f32 	[%rd23], %f6;
	ld.global.f32 	%f7, [%rd19+8];
	add.s32 	%r56, %r54, 2;
	mul.wide.u32 	%rd24, %r56, 4;
	add.s64 	%rd25, %rd1, %rd24;
	ld.global.f32 	%f8, [%rd25];
	add.f32 	%f9, %f7, %f8;
	st.global.f32 	[%rd25], %f9;
	ld.global.f32 	%f10, [%rd19+12];
	add.s32 	%r57, %r54, 3;
	mul.wide.u32 	%rd26, %r57, 4;
	add.s64 	%rd27, %rd1, %rd26;
	ld.global.f32 	%f11, [%rd27];
	add.f32 	%f12, %f10, %f11;
	st.global.f32 	[%rd27], %f12;
	ld.global.f32 	%f13, [%rd19+16];
	add.s32 	%r58, %r54, 4;
	mul.wide.u32 	%rd28, %r58, 4;
	add.s64 	%rd29, %rd1, %rd28;
	ld.global.f32 	%f14, [%rd29];
	add.f32 	%f15, %f13, %f14;
	st.global.f32 	[%rd29], %f15;
	ld.global.f32 	%f16, [%rd19+20];
	add.s32 	%r59, %r54, 5;
	mul.wide.u32 	%rd30, %r59, 4;
	add.s64 	%rd31, %rd1, %rd30;
	ld.global.f32 	%f17, [%rd31];
	add.f32 	%f18, %f16, %f17;
	st.global.f32 	[%rd31], %f18;
	ld.global.f32 	%f19, [%rd19+24];
	add.s32 	%r60, %r54, 6;
	mul.wide.u32 	%rd32, %r60, 4;
	add.s64 	%rd33, %rd1, %rd32;
	ld.global.f32 	%f20, [%rd33];
	add.f32 	%f21, %f19, %f20;
	st.global.f32 	[%rd33], %f21;
	ld.global.f32 	%f22, [%rd19+28];
	add.s32 	%r61, %r54, 7;
	mul.wide.u32 	%rd34, %r61, 4;
	add.s64 	%rd35, %rd1, %rd34;
	ld.global.f32 	%f23, [%rd35];
	add.f32 	%f24, %f22, %f23;
	st.global.f32 	[%rd35], %f24;
	ld.global.f32 	%f25, [%rd19+32];
	add.s32 	%r62, %r54, 8;
	mul.wide.u32 	%rd36, %r62, 4;
	add.s64 	%rd37, %rd1, %rd36;
	ld.global.f32 	%f26, [%rd37];
	add.f32 	%f27, %f25, %f26;
	st.global.f32 	[%rd37], %f27;
	ld.global.f32 	%f28, [%rd19+36];
	add.s32 	%r63, %r54, 9;
	mul.wide.u32 	%rd38, %r63, 4;
	add.s64 	%rd39, %rd1, %rd38;
	ld.global.f32 	%f29, [%rd39];
	add.f32 	%f30, %f28, %f29;
	st.global.f32 	[%rd39], %f30;
	ld.global.f32 	%f31, [%rd19+40];
	add.s32 	%r64, %r54, 10;
	mul.wide.u32 	%rd40, %r64, 4;
	add.s64 	%rd41, %rd1, %rd40;
	ld.global.f32 	%f32, [%rd41];
	add.f32 	%f33, %f31, %f32;
	st.global.f32 	[%rd41], %f33;
	ld.global.f32 	%f34, [%rd19+44];
	add.s32 	%r65, %r54, 11;
	mul.wide.u32 	%rd42, %r65, 4;
	add.s64 	%rd43, %rd1, %rd42;
	ld.global.f32 	%f35, [%rd43];
	add.f32 	%f36, %f34, %f35;
	st.global.f32 	[%rd43], %f36;
	ld.global.f32 	%f37, [%rd19+48];
	add.s32 	%r66, %r54, 12;
	mul.wide.u32 	%rd44, %r66, 4;
	add.s64 	%rd45, %rd1, %rd44;
	ld.global.f32 	%f38, [%rd45];
	add.f32 	%f39, %f37, %f38;
	st.global.f32 	[%rd45], %f39;
	ld.global.f32 	%f40, [%rd19+52];
	add.s32 	%r67, %r54, 13;
	mul.wide.u32 	%rd46, %r67, 4;
	add.s64 	%rd47, %rd1, %rd46;
	ld.global.f32 	%f41, [%rd47];
	add.f32 	%f42, %f40, %f41;
	st.global.f32 	[%rd47], %f42;
	ld.global.f32 	%f43, [%rd19+56];
	add.s32 	%r68, %r54, 14;
	mul.wide.u32 	%rd48, %r68, 4;
	add.s64 	%rd49, %rd1, %rd48;
	ld.global.f32 	%f44, [%rd49];
	add.f32 	%f45, %f43, %f44;
	st.global.f32 	[%rd49], %f45;
	ld.global.f32 	%f46, [%rd19+60];
	add.s32 	%r69, %r54, 15;
	mul.wide.u32 	%rd50, %r69, 4;
	add.s64 	%rd51, %rd1, %rd50;
	ld.global.f32 	%f47, [%rd51];
	add.f32 	%f48, %f46, %f47;
	st.global.f32 	[%rd51], %f48;
	add.s32 	%r90, %r90, 16;
	setp.eq.s32 	%p14, %r90, %r7;
	mov.u32 	%r92, %r7;
	@%p14 bra 	$L__BB1_8;
	bra.uni 	$L__BB1_7;
$L__BB1_8:
	setp.eq.s32 	%p15, %r3, 0;
	@%p15 bra 	$L__BB1_18;
	setp.lt.u32 	%p16, %r4, 7;
	@%p16 bra 	$L__BB1_11;
	add.s32 	%r70, %r92, %r13;
	mul.wide.u32 	%rd52, %r70, 4;
	add.s64 	%rd53, %rd2, %rd52;
	ld.global.f32 	%f49, [%rd53];
	add.s32 	%r71, %r92, %r2;
	mul.wide.u32 	%rd54, %r71, 4;
	add.s64 	%rd55, %rd1, %rd54;
	ld.global.f32 	%f50, [%rd55];
	add.f32 	%f51, %f49, %f50;
	st.global.f32 	[%rd55], %f51;
	cvt.u64.u32 	%rd56, %r13;
	cvt.u64.u32 	%rd57, %r92;
	add.s64 	%rd58, %rd57, %rd56;
	shl.b64 	%rd59, %rd58, 2;
	add.s64 	%rd60, %rd2, %rd59;
	ld.global.f32 	%f52, [%rd60+4];
	add.s32 	%r72, %r71, 1;
	mul.wide.u32 	%rd61, %r72, 4;
	add.s64 	%rd62, %rd1, %rd61;
	ld.global.f32 	%f53, [%rd62];
	add.f32 	%f54, %f52, %f53;
	st.global.f32 	[%rd62], %f54;
	ld.global.f32 	%f55, [%rd60+8];
	add.s32 	%r73, %r71, 2;
	mul.wide.u32 	%rd63, %r73, 4;
	add.s64 	%rd64, %rd1, %rd63;
	ld.global.f32 	%f56, [%rd64];
	add.f32 	%f57, %f55, %f56;
	st.global.f32 	[%rd64], %f57;
	ld.global.f32 	%f58, [%rd60+12];
	add.s32 	%r74, %r71, 3;
	mul.wide.u32 	%rd65, %r74, 4;
	add.s64 	%rd66, %rd1, %rd65;
	ld.global.f32 	%f59, [%rd66];
	add.f32 	%f60, %f58, %f59;
	st.global.f32 	[%rd66], %f60;
	ld.global.f32 	%f61, [%rd60+16];
	add.s32 	%r75, %r71, 4;
	mul.wide.u32 	%rd67, %r75, 4;
	add.s64 	%rd68, %rd1, %rd67;
	ld.global.f32 	%f62, [%rd68];
	add.f32 	%f63, %f61, %f62;
	st.global.f32 	[%rd68], %f63;
	ld.global.f32 	%f64, [%rd60+20];
	add.s32 	%r76, %r71, 5;
	mul.wide.u32 	%rd69, %r76, 4;
	add.s64 	%rd70, %rd1, %rd69;
	ld.global.f32 	%f65, [%rd70];
	add.f32 	%f66, %f64, %f65;
	st.global.f32 	[%rd70], %f66;
	ld.global.f32 	%f67, [%rd60+24];
	add.s32 	%r77, %r71, 6;
	mul.wide.u32 	%rd71, %r77, 4;
	add.s64 	%rd72, %rd1, %rd71;
	ld.global.f32 	%f68, [%rd72];
	add.f32 	%f69, %f67, %f68;
	st.global.f32 	[%rd72], %f69;
	ld.global.f32 	%f70, [%rd60+28];
	add.s32 	%r78, %r71, 7;
	mul.wide.u32 	%rd73, %r78, 4;
	add.s64 	%rd74, %rd1, %rd73;
	ld.global.f32 	%f71, [%rd74];
	add.f32 	%f72, %f70, %f71;
	st.global.f32 	[%rd74], %f72;
	add.s32 	%r92, %r92, 8;
$L__BB1_11:
	setp.eq.s32 	%p17, %r5, 0;
	@%p17 bra 	$L__BB1_18;
	setp.lt.u32 	%p18, %r6, 3;
	@%p18 bra 	$L__BB1_14;
	add.s32 	%r79, %r92, %r13;
	mul.wide.u32 	%rd75, %r79, 4;
	add.s64 	%rd76, %rd2, %rd75;
	ld.global.f32 	%f73, [%rd76];
	add.s32 	%r80, %r92, %r2;
	mul.wide.u32 	%rd77, %r80, 4;
	add.s64 	%rd78, %rd1, %rd77;
	ld.global.f32 	%f74, [%rd78];
	add.f32 	%f75, %f73, %f74;
	st.global.f32 	[%rd78], %f75;
	cvt.u64.u32 	%rd79, %r13;
	cvt.u64.u32 	%rd80, %r92;
	add.s64 	%rd81, %rd80, %rd79;
	shl.b64 	%rd82, %rd81, 2;
	add.s64 	%rd83, %rd2, %rd82;
	ld.global.f32 	%f76, [%rd83+4];
	add.s32 	%r81, %r80, 1;
	mul.wide.u32 	%rd84, %r81, 4;
	add.s64 	%rd85, %rd1, %rd84;
	ld.global.f32 	%f77, [%rd85];
	add.f32 	%f78, %f76, %f77;
	st.global.f32 	[%rd85], %f78;
	ld.global.f32 	%f79, [%rd83+8];
	add.s32 	%r82, %r80, 2;
	mul.wide.u32 	%rd86, %r82, 4;
	add.s64 	%rd87, %rd1, %rd86;
	ld.global.f32 	%f80, [%rd87];
	add.f32 	%f81, %f79, %f80;
	st.global.f32 	[%rd87], %f81;
	ld.global.f32 	%f82, [%rd83+12];
	add.s32 	%r83, %r80, 3;
	mul.wide.u32 	%rd88, %r83, 4;
	add.s64 	%rd89, %rd1, %rd88;
	ld.global.f32 	%f83, [%rd89];
	add.f32 	%f84, %f82, %f83;
	st.global.f32 	[%rd89], %f84;
	add.s32 	%r92, %r92, 4;
$L__BB1_14:
	setp.eq.s32 	%p19, %r8, 0;
	@%p19 bra 	$L__BB1_18;
	setp.eq.s32 	%p20, %r8, 1;
	add.s32 	%r84, %r92, %r13;
	mul.wide.u32 	%rd90, %r84, 4;
	add.s64 	%rd91, %rd2, %rd90;
	ld.global.f32 	%f85, [%rd91];
	add.s32 	%r19, %r92, %r2;
	mul.wide.u32 	%rd92, %r19, 4;
	add.s64 	%rd93, %rd1, %rd92;
	ld.global.f32 	%f86, [%rd93];
	add.f32 	%f87, %f85, %f86;
	st.global.f32 	[%rd93], %f87;
	@%p20 bra 	$L__BB1_18;
	setp.eq.s32 	%p21, %r8, 2;
	cvt.u64.u32 	%rd94, %r13;
	cvt.u64.u32 	%rd95, %r92;
	add.s64 	%rd96, %rd95, %rd94;
	shl.b64 	%rd97, %rd96, 2;
	add.s64 	%rd5, %rd2, %rd97;
	ld.global.f32 	%f88, [%rd5+4];
	add.s32 	%r85, %r19, 1;
	mul.wide.u32 	%rd98, %r85, 4;
	add.s64 	%rd99, %rd1, %rd98;
	ld.global.f32 	%f89, [%rd99];
	add.f32 	%f90, %f88, %f89;
	st.global.f32 	[%rd99], %f90;
	@%p21 bra 	$L__BB1_18;
	ld.global.f32 	%f91, [%rd5+8];
	add.s32 	%r86, %r19, 2;
	mul.wide.u32 	%rd100, %r86, 4;
	add.s64 	%rd101, %rd1, %rd100;
	ld.global.f32 	%f92, [%rd101];
	add.f32 	%f93, %f91, %f92;
	st.global.f32 	[%rd101], %f93;
$L__BB1_18:
	ld.global.u32 	%r87, [%rd4];
	add.s32 	%r88, %r87, 1;
	st.global.u32 	[%rd4], %r88;
	bra.uni 	$L__BB1_4;
$L__BB1_19:
	and.b32  	%r20, %r29, 3;
	setp.lt.u32 	%p3, %r29, 4;
	mov.b32 	%r96, 0;
	@%p3 bra 	$L__BB1_30;
	and.b32  	%r96, %r29, 2147483644;
	mov.b32 	%r94, 0;
$L__BB1_21:
	mul.wide.u32 	%rd13, %r94, 4;
	add.s64 	%rd6, %rd3, %rd13;
	ld.global.u32 	%r33, [%rd6];
	setp.ne.s32 	%p4, %r1, %r33;
	@%p4 bra 	$L__BB1_23;
	ld.global.u32 	%r34, [%rd4];
	add.s32 	%r35, %r34, 1;
	st.global.u32 	[%rd4], %r35;
$L__BB1_23:
	ld.global.u32 	%r36, [%rd6+4];
	setp.ne.s32 	%p5, %r1, %r36;
	@%p5 bra 	$L__BB1_25;
	ld.global.u32 	%r37, [%rd4];
	add.s32 	%r38, %r37, 1;
	st.global.u32 	[%rd4], %r38;
$L__BB1_25:
	ld.global.u32 	%r39, [%rd6+8];
	setp.ne.s32 	%p6, %r1, %r39;
	@%p6 bra 	$L__BB1_27;
	ld.global.u32 	%r40, [%rd4];
	add.s32 	%r41, %r40, 1;
	st.global.u32 	[%rd4], %r41;
$L__BB1_27:
	ld.global.u32 	%r42, [%rd6+12];
	setp.ne.s32 	%p7, %r1, %r42;
	@%p7 bra 	$L__BB1_29;
	ld.global.u32 	%r43, [%rd4];
	add.s32 	%r44, %r43, 1;
	st.global.u32 	[%rd4], %r44;
$L__BB1_29:
	add.s32 	%r94, %r94, 4;
	setp.ne.s32 	%p8, %r94, %r96;
	@%p8 bra 	$L__BB1_21;
$L__BB1_30:
	setp.eq.s32 	%p9, %r20, 0;
	@%p9 bra 	$L__BB1_35;
	mov.b32 	%r97, 0;
$L__BB1_32:
	.pragma "nounroll";
	mul.wide.u32 	%rd14, %r96, 4;
	add.s64 	%rd15, %rd3, %rd14;
	ld.global.u32 	%r46, [%rd15];
	setp.ne.s32 	%p10, %r1, %r46;
	@%p10 bra 	$L__BB1_34;
	ld.global.u32 	%r47, [%rd4];
	add.s32 	%r48, %r47, 1;
	st.global.u32 	[%rd4], %r48;
$L__BB1_34:
	add.s32 	%r96, %r96, 1;
	add.s32 	%r97, %r97, 1;
	setp.ne.s32 	%p11, %r97, %r20;
	@%p11 bra 	$L__BB1_32;
$L__BB1_35:
	ret;

}


// ===== COMPILED SASS (sm_100) =====

	.target	sm_100

	.elftype	@"ET_EXEC"


//--------------------- .note.nv.tkinfo           --------------------------
	.section	.note.nv.tkinfo,"",@"SHT_NOTE"
	.sectionflags	@"SHF_NOTE_NV_TKINFO"
	.tkinfo
        /*0018*/ 	.word	0x00000002
        /*0030*/ 	.string	""
        /*0030*/ 	.string	"ptxas"
        /*0030*/ 	.string	"Cuda compilation tools, release 13.0, V13.0.88"
        /*0030*/ 	.string	"Build cuda_13.0.r13.0/compiler.36424714_0"
        /*0030*/ 	.string	"-arch sm_100 -m 64 "



//--------------------- .note.nv.cuinfo           --------------------------
	.section	.note.nv.cuinfo,"",@"SHT_NOTE"
	.sectionflags	@"SHF_NOTE_NV_CUINFO"
        /*0018*/ 	.short	0x0002
        /*001a*/ 	.short	0x0064
        /*001c*/ 	.short	0x0082
	.zero		2


//--------------------- .nv.info                  --------------------------
	.section	.nv.info,"",@"SHT_CUDA_INFO"
	.align	4


	//----- nvinfo : EIATTR_REGCOUNT
	.align		4
        /*0000*/ 	.byte	0x04, 0x2f
        /*0002*/ 	.short	(.L_1 - .L_0)
	.align		4
.L_0:
        /*0004*/ 	.word	index@(_Z16clusreringKernelPfS_Piiii)
        /*0008*/ 	.word	0x00000020


	//----- nvinfo : EIATTR_FRAME_SIZE
	.align		4
.L_1:
        /*000c*/ 	.byte	0x04, 0x11
        /*000e*/ 	.short	(.L_3 - .L_2)
	.align		4
.L_2:
        /*0010*/ 	.word	index@(_Z16clusreringKernelPfS_Piiii)
        /*0014*/ 	.word	0x00000000


	//----- nvinfo : EIATTR_REGCOUNT
	.align		4
.L_3:
        /*0018*/ 	.byte	0x04, 0x2f
        /*001a*/ 	.short	(.L_5 - .L_4)
	.align		4
.L_4:
        /*001c*/ 	.word	index@(_Z16newCentersKernelPfPiS_S0_iii)
        /*0020*/ 	.word	0x00000020


	//----- nvinfo : EIATTR_FRAME_SIZE
	.align		4
.L_5:
        /*0024*/ 	.byte	0x04, 0x11
        /*0026*/ 	.short	(.L_7 - .L_6)
	.align		4
.L_6:
        /*0028*/ 	.word	index@(_Z16newCentersKernelPfPiS_S0_iii)
        /*002c*/ 	.word	0x00000000


	//----- nvinfo : EIATTR_MIN_STACK_SIZE
	.align		4
.L_7:
        /*0030*/ 	.byte	0x04, 0x12
        /*0032*/ 	.short	(.L_9 - .L_8)
	.align		4
.L_8:
        /*0034*/ 	.word	index@(_Z16newCentersKernelPfPiS_S0_iii)
        /*0038*/ 	.word	0x00000000


	//----- nvinfo : EIATTR_MIN_STACK_SIZE
	.align		4
.L_9:
        /*003c*/ 	.byte	0x04, 0x12
        /*003e*/ 	.short	(.L_11 - .L_10)
	.align		4
.L_10:
        /*0040*/ 	.word	index@(_Z16clusreringKernelPfS_Piiii)
        /*0044*/ 	.word	0x00000000
.L_11:


//--------------------- .nv.compat                --------------------------
	.section	.nv.compat,"",@"SHT_CUDA_COMPAT_INFO"
	.align	4
        /*0000*/ 	.byte	0x02, 0x09, 0x00, 0x00, 0x02, 0x02, 0x01, 0x00, 0x02, 0x05, 0x05, 0x00, 0x03, 0x07, 0x01, 0x01
        /*0010*/ 	.byte	0x02, 0x03, 0x00, 0x00, 0x02, 0x06, 0x01, 0x00, 0x04, 0x0b, 0x08, 0x00, 0x09, 0x00, 0x00, 0x00
        /*0020*/ 	.byte	0x00, 0x00, 0x00, 0x00


//--------------------- .nv.info._Z16newCentersKernelPfPiS_S0_iii --------------------------
	.section	.nv.info._Z16newCentersKernelPfPiS_S0_iii,"",@"SHT_CUDA_INFO"
	.sectionflags	@""
	.align	4


	//----- nvinfo : EIATTR_CUDA_API_VERSION
	.align		4
        /*0000*/ 	.byte	0x04, 0x37
        /*0002*/ 	.short	(.L_13 - .L_12)
.L_12:
        /*0004*/ 	.word	0x00000082


	//----- nvinfo : EIATTR_KPARAM_INFO
	.align		4
.L_13:
        /*0008*/ 	.byte	0x04, 0x17
        /*000a*/ 	.short	(.L_15 - .L_14)
.L_14:
        /*000c*/ 	.word	0x00000000
        /*0010*/ 	.short	0x0006
        /*0012*/ 	.short	0x0028
        /*0014*/ 	.byte	0x00, 0xf0, 0x11, 0x00


	//----- nvinfo : EIATTR_KPARAM_INFO
	.align		4
.L_15:
        /*0018*/ 	.byte	0x04, 0x17
        /*001a*/ 	.short	(.L_17 - .L_16)
.L_16:
        /*001c*/ 	.word	0x00000000
        /*0020*/ 	.short	0x0005
        /*0022*/ 	.short	0x0024
        /*0024*/ 	.byte	0x00, 0xf0, 0x11, 0x00


	//----- nvinfo : EIATTR_KPARAM_INFO
	.align		4
.L_17:
        /*0028*/ 	.byte	0x04, 0x17
        /*002a*/ 	.short	(.L_19 - .L_18)
.L_18:
        /*002c*/ 	.word	0x00000000
        /*0030*/ 	.short	0x0004
        /*0032*/ 	.short	0x0020
        /*0034*/ 	.byte	0x00, 0xf0, 0x11, 0x00


	//----- nvinfo : EIATTR_KPARAM_INFO
	.align		4
.L_19:
        /*0038*/ 	.byte	0x04, 0x17
        /*003a*/ 	.short	(.L_21 - .L_20)
.L_20:
        /*003c*/ 	.word	0x00000000
        /*0040*/ 	.short	0x0003
        /*0042*/ 	.short	0x0018
        /*0044*/ 	.byte	0x00, 0xf5, 0x21, 0x00


	//----- nvinfo : EIATTR_KPARAM_INFO
	.align		4
.L_21:
        /*0048*/ 	.byte	0x04, 0x17
        /*004a*/ 	.short	(.L_23 - .L_22)
.L_22:
        /*004c*/ 	.word	0x00000000
        /*0050*/ 	.short	0x0002
        /*0052*/ 	.short	0x0010
        /*0054*/ 	.byte	0x00, 0xf5, 0x21, 0x00


	//----- nvinfo : EIATTR_KPARAM_INFO
	.align		4
.L_23:
        /*0058*/ 	.byte	0x04, 0x17
        /*005a*/ 	.short	(.L_25 - .L_24)
.L_24:
        /*005c*/ 	.word	0x00000000
        /*0060*/ 	.short	0x0001
        /*0062*/ 	.short	0x0008
        /*0064*/ 	.byte	0x00, 0xf5, 0x21, 0x00


	//----- nvinfo : EIATTR_KPARAM_INFO
	.align		4
.L_25:
        /*0068*/ 	.byte	0x04, 0x17
        /*006a*/ 	.short	(.L_27 - .L_26)
.L_26:
        /*006c*/ 	.word	0x00000000
        /*0070*/ 	.short	0x0000
        /*0072*/ 	.short	0x0000
        /*0074*/ 	.byte	0x00, 0xf5, 0x21, 0x00


	//----- nvinfo : EIATTR_SPARSE_MMA_MASK
	.align		4
.L_27:
        /*0078*/ 	.byte	0x03, 0x50
        /*007a*/ 	.short	0x0000


	//----- nvinfo : EIATTR_MAXREG_COUNT
	.align		4
        /*007c*/ 	.byte	0x03, 0x1b
        /*007e*/ 	.short	0x00ff


	//----- nvinfo : EIATTR_MERCURY_ISA_VERSION
	.align		4
        /*0080*/ 	.byte	0x03, 0x5f
        /*0082*/ 	.short	0x0101


	//----- nvinfo : EIATTR_VRC_CTA_INIT_COUNT
	.align		4
        /*0084*/ 	.byte	0x02, 0x4a
	.zero		1
	.zero		1


	//----- nvinfo : EIATTR_EXIT_INSTR_OFFSETS
	.align		4
        /*0088*/ 	.byte	0x04, 0x1c
        /*008a*/ 	.short	(.L_29 - .L_28)


	//   ....[0]....
.L_28:
        /*008c*/ 	.word	0x00000030


	//   ....[1]....
        /*0090*/ 	.word	0x000010f0


	//   ....[2]....
        /*0094*/ 	.word	0x00001ca0


	//   ....[3]....
        /*0098*/ 	.word	0x00001d70


	//----- nvinfo : EIATTR_CBANK_PARAM_SIZE
	.align		4
.L_29:
        /*009c*/ 	.byte	0x03, 0x19
        /*009e*/ 	.short	0x002c


	//----- nvinfo : EIATTR_PARAM_CBANK
	.align		4
        /*00a0*/ 	.byte	0x04, 0x0a
        /*00a2*/ 	.short	(.L_31 - .L_30)
	.align		4
.L_30:
        /*00a4*/ 	.word	index@(.nv.constant0._Z16newCentersKernelPfPiS_S0_iii)
        /*00a8*/ 	.short	0x0380
        /*00aa*/ 	.short	0x002c


	//----- nvinfo : EIATTR_SW_WAR
	.align		4
.L_31:
        /*00ac*/ 	.byte	0x04, 0x36
        /*00ae*/ 	.short	(.L_33 - .L_32)
.L_32:
        /*00b0*/ 	.word	0x00000008
.L_33:


//--------------------- .nv.info._Z16clusreringKernelPfS_Piiii --------------------------
	.section	.nv.info._Z16clusreringKernelPfS_Piiii,"",@"SHT_CUDA_INFO"
	.sectionflags	@""
	.align	4


	//----- nvinfo : EIATTR_CUDA_API_VERSION
	.align		4
        /*0000*/ 	.byte	0x04, 0x37
        /*0002*/ 	.short	(.L_35 - .L_34)
.L_34:
        /*0004*/ 	.word	0x00000082


	//----- nvinfo : EIATTR_KPARAM_INFO
	.align		4
.L_35:
        /*0008*/ 	.byte	0x04, 0x17
        /*000a*/ 	.short	(.L_37 - .L_36)
.L_36:
        /*000c*/ 	.word	0x00000000
        /*0010*/ 	.short	0x0005
        /*0012*/ 	.short	0x0020
        /*0014*/ 	.byte	0x00, 0xf0, 0x11, 0x00


	//----- nvinfo : EIATTR_KPARAM_INFO
	.align		4
.L_37:
        /*0018*/ 	.byte	0x04, 0x17
        /*001a*/ 	.short	(.L_39 - .L_38)
.L_38:
        /*001c*/ 	.word	0x00000000
        /*0020*/ 	.short	0x0004
        /*0022*/ 	.short	0x001c
        /*0024*/ 	.byte	0x00, 0xf0, 0x11, 0x00


	//----- nvinfo : EIATTR_KPARAM_INFO
	.align		4
.L_39:
        /*0028*/ 	.byte	0x04, 0x17
        /*002a*/ 	.short	(.L_41 - .L_40)
.L_40:
        /*002c*/ 	.word	0x00000000
        /*0030*/ 	.short	0x0003
        /*0032*/ 	.short	0x0018
        /*0034*/ 	.byte	0x00, 0xf0, 0x11, 0x00


	//----- nvinfo : EIATTR_KPARAM_INFO
	.align		4
.L_41:
        /*0038*/ 	.byte	0x04, 0x17
        /*003a*/ 	.short	(.L_43 - .L_42)
.L_42:
        /*003c*/ 	.word	0x00000000
        /*0040*/ 	.short	0x0002
        /*0042*/ 	.short	0x0010
        /*0044*/ 	.byte	0x00, 0xf5, 0x21, 0x00


	//----- nvinfo : EIATTR_KPARAM_INFO
	.align		4
.L_43:
        /*0048*/ 	.byte	0x04, 0x17
        /*004a*/ 	.short	(.L_45 - .L_44)
.L_44:
        /*004c*/ 	.word	0x00000000
        /*0050*/ 	.short	0x0001
        /*0052*/ 	.short	0x0008
        /*0054*/ 	.byte	0x00, 0xf5, 0x21, 0x00


	//----- nvinfo : EIATTR_KPARAM_INFO
	.align		4
.L_45:
        /*0058*/ 	.byte	0x04, 0x17
        /*005a*/ 	.short	(.L_47 - .L_46)
.L_46:
        /*005c*/ 	.word	0x00000000
        /*0060*/ 	.short	0x0000
        /*0062*/ 	.short	0x0000
        /*0064*/ 	.byte	0x00, 0xf5, 0x21, 0x00


	//----- nvinfo : EIATTR_SPARSE_MMA_MASK
	.align		4
.L_47:
        /*0068*/ 	.byte	0x03, 0x50
        /*006a*/ 	.short	0x0000


	//----- nvinfo : EIATTR_MAXREG_COUNT
	.align		4
        /*006c*/ 	.byte	0x03, 0x1b
        /*006e*/ 	.short	0x00ff


	//----- nvinfo : EIATTR_NUM_BARRIERS
	.align		4
        /*0070*/ 	.byte	0x02, 0x4c
        /*0072*/ 	.byte	0x01
	.zero		1


	//----- nvinfo : EIATTR_MERCURY_ISA_VERSION
	.align		4
        /*0074*/ 	.byte	0x03, 0x5f
        /*0076*/ 	.short	0x0101


	//----- nvinfo : EIATTR_VRC_CTA_INIT_COUNT
	.align		4
        /*0078*/ 	.byte	0x02, 0x4a
	.zero		1
	.zero		1


	//----- nvinfo : EIATTR_EXIT_INSTR_OFFSETS
	.align		4
        /*007c*/ 	.byte	0x04, 0x1c
        /*007e*/ 	.short	(.L_49 - .L_48)


	//   ....[0]....
.L_48:
        /*0080*/ 	.word	0x00000cd0


	//   ....[1]....
        /*0084*/ 	.word	0x00001650


	//----- nvinfo : EIATTR_CRS_STACK_SIZE
	.align		4
.L_49:
        /*0088*/ 	.byte	0x04, 0x1e
        /*008a*/ 	.short	(.L_51 - .L_50)
.L_50:
        /*008c*/ 	.word	0x00000000


	//----- nvinfo : EIATTR_CBANK_PARAM_SIZE
	.align		4
.L_51:
        /*0090*/ 	.byte	0x03, 0x19
        /*0092*/ 	.short	0x0024


	//----- nvinfo : EIATTR_PARAM_CBANK
	.align		4
        /*0094*/ 	.byte	0x04, 0x0a
        /*0096*/ 	.short	(.L_53 - .L_52)
	.align		4
.L_52:
        /*0098*/ 	.word	index@(.nv.constant0._Z16clusreringKernelPfS_Piiii)
        /*009c*/ 	.short	0x0380
        /*009e*/ 	.short	0x0024


	//----- nvinfo : EIATTR_SW_WAR
	.align		4
.L_53:
        /*00a0*/ 	.byte	0x04, 0x36
        /*00a2*/ 	.short	(.L_55 - .L_54)
.L_54:
        /*00a4*/ 	.word	0x00000008
.L_55:


//--------------------- .nv.callgraph             --------------------------
	.section	.nv.callgraph,"",@"SHT_CUDA_CALLGRAPH"
	.align	4
	.sectionentsize	8
	.align		4
        /*0000*/ 	.word	0x00000000
	.align		4
        /*0004*/ 	.word	0xffffffff
	.align		4
        /*0008*/ 	.word	0x00000000
	.align		4
        /*000c*/ 	.word	0xfffffffe
	.align		4
        /*0010*/ 	.word	0x00000000
	.align		4
        /*0014*/ 	.word	0xfffffffd
	.align		4
        /*0018*/ 	.word	0x00000000
	.align		4
        /*001c*/ 	.word	0xfffffffc


//--------------------- .text._Z16newCentersKernelPfPiS_S0_iii --------------------------
	.section	.text._Z16newCentersKernelPfPiS_S0_iii,"ax",@progbits
	.align	128
        .global         _Z16newCentersKernelPfPiS_S0_iii
        .type           _Z16newCentersKernelPfPiS_S0_iii,@function
        .size           _Z16newCentersKernelPfPiS_S0_iii,(.L_x_38 - _Z16newCentersKernelPfPiS_S0_iii)
        .other          _Z16newCentersKernelPfPiS_S0_iii,@"STO_CUDA_ENTRY STV_DEFAULT"
_Z16newCentersKernelPfPiS_S0_iii:
.text._Z16newCentersKernelPfPiS_S0_iii:
[----:B------:R-:W-:Y:S08]  /*0000*/  LDC R1, c[0x0][0x37c] ;  /* 0x0000df00ff017b82 */ /* 0x000ff00000000800 */
[----:B------:R-:W0:Y:S02]  /*0010*/  LDC R5, c[0x0][0x3a0] ;  /* 0x0000e800ff057b82 */ /* 0x000e240000000800 */
[----:B0-----:R-:W-:-:S13]  /*0020*/  ISETP.GE.AND P0, PT, R5, 0x1, PT ;  /* 0x000000010500780c */ /* 0x001fda0003f06270 */
[----:B------:R-:W-:Y:S05]  /*0030*/  @!P0 EXIT ;  /* 0x000000000000894d */ /* 0x000fea0003800000 */
[----:B------:R-:W0:Y:S01]  /*0040*/  LDC R6, c[0x0][0x3a8] ;  /* 0x0000ea00ff067b82 */ /* 0x000e220000000800 */
[----:B------:R-:W1:Y:S01]  /*0050*/  S2R R0, SR_CTAID.X ;  /* 0x0000000000007919 */ /* 0x000e620000002500 */
[----:B------:R-:W2:Y:S06]  /*0060*/  LDCU.64 UR6, c[0x0][0x358] ;  /* 0x00006b00ff0677ac */ /* 0x000eac0008000a00 */
[----:B------:R-:W1:Y:S01]  /*0070*/  LDC.64 R10, c[0x0][0x398] ;  /* 0x0000e600ff0a7b82 */ /* 0x000e620000000a00 */
[----:B0-----:R-:W-:Y:S01]  /*0080*/  ISETP.GE.AND P0, PT, R6, 0x1, PT ;  /* 0x000000010600780c */ /* 0x001fe20003f06270 */
[----:B-1----:R-:W-:-:S12]  /*0090*/  IMAD.WIDE.U32 R10, R0, 0x4, R10 ;  /* 0x00000004000a7825 */ /* 0x002fd800078e000a */
[----:B--2---:R-:W-:Y:S05]  /*00a0*/  @!P0 BRA `(.L_x_0) ;  /* 0x0000001000188947 */ /* 0x004fea0003800000 */
[C---:B------:R-:W-:Y:S02]  /*00b0*/  LOP3.LUT R3, R6.reuse, 0x7, RZ, 0xc0, !PT ;  /* 0x0000000706037812 */ /* 0x040fe400078ec0ff */
[----:B------:R-:W-:-:S03]  /*00c0*/  LOP3.LUT R2, R6, 0xf, RZ, 0xc0, !PT ;  /* 0x0000000f06027812 */ /* 0x000fc600078ec0ff */
[----:B------:R-:W-:Y:S01]  /*00d0*/  VIADD R5, R3, 0xffffffff ;  /* 0xffffffff03057836 */ /* 0x000fe20000000000 */
[----:B------:R-:W-:-:S04]  /*00e0*/  IADD3 R4, PT, PT, R2, -0x1, RZ ;  /* 0xffffffff02047810 */ /* 0x000fc80007ffe0ff */
[----:B------:R-:W-:Y:S02]  /*00f0*/  ISETP.GE.U32.AND P0, PT, R4, 0x7, PT ;  /* 0x000000070400780c */ /* 0x000fe40003f06070 */
[----:B------:R-:W-:Y:S02]  /*0100*/  ISETP.GE.U32.AND P1, PT, R5, 0x3, PT ;  /* 0x000000030500780c */ /* 0x000fe40003f26070 */
[C---:B------:R-:W-:Y:S02]  /*0110*/  LOP3.LUT R4, R6.reuse, 0x7ffffff0, RZ, 0xc0, !PT ;  /* 0x7ffffff006047812 */ /* 0x040fe400078ec0ff */
[----:B------:R-:W-:Y:S01]  /*0120*/  LOP3.LUT R5, R6, 0x3, RZ, 0xc0, !PT ;  /* 0x0000000306057812 */ /* 0x000fe200078ec0ff */
[----:B------:R-:W-:-:S08]  /*0130*/  HFMA2 R6, -RZ, RZ, 0, 0 ;  /* 0x00000000ff067431 */ /* 0x000fd000000001ff */
.L_x_7:
[----:B0-----:R-:W0:Y:S02]  /*0140*/  LDC.64 R8, c[0x0][0x388] ;  /* 0x0000e200ff087b82 */ /* 0x001e240000000a00 */
[----:B0-----:R-:W-:-:S06]  /*0150*/  IMAD.WIDE.U32 R8, R6, 0x4, R8 ;  /* 0x0000000406087825 */ /* 0x001fcc00078e0008 */
[----:B--2---:R-:W2:Y:S02]  /*0160*/  LDG.E R9, desc[UR6][R8.64] ;  /* 0x0000000608097981 */ /* 0x004ea4000c1e1900 */
[----:B--2---:R-:W-:-:S13]  /*0170*/  ISETP.NE.AND P2, PT, R0, R9, PT ;  /* 0x000000090000720c */ /* 0x004fda0003f45270 */
[----:B-1-3--:R-:W-:Y:S05]  /*0180*/  @P2 BRA `(.L_x_1) ;  /* 0x0000000c00cc2947 */ /* 0x00afea0003800000 */
[----:B------:R-:W0:Y:S01]  /*0190*/  LDC R7, c[0x0][0x3a8] ;  /* 0x0000ea00ff077b82 */ /* 0x000e220000000800 */
[----:B------:R-:W-:Y:S01]  /*01a0*/  IMAD.MOV.U32 R9, RZ, RZ, RZ ;  /* 0x000000ffff097224 */ /* 0x000fe200078e00ff */
[----:B0-----:R-:W-:Y:S01]  /*01b0*/  ISETP.GE.U32.AND P2, PT, R7, 0x10, PT ;  /* 0x000000100700780c */ /* 0x001fe20003f46070 */
[----:B------:R-:W-:-:S12]  /*01c0*/  IMAD R8, R6, R7, RZ ;  /* 0x0000000706087224 */ /* 0x000fd800078e02ff */
[----:B------:R-:W-:Y:S05]  /*01d0*/  @!P2 BRA `(.L_x_2) ;  /* 0x0000000400a4a947 */ /* 0x000fea0003800000 */
[----:B------:R-:W-:-:S05]  /*01e0*/  UMOV UR4, URZ ;  /* 0x000000ff00047c82 */ /* 0x000fca0008000000 */
.L_x_3:
[----:B------:R-:W0:Y:S01]  /*01f0*/  LDC.64 R12, c[0x0][0x380] ;  /* 0x0000e000ff0c7b82 */ /* 0x000e220000000a00 */
[----:B------:R-:W-:Y:S01]  /*0200*/  IADD3 R17, PT, PT, R8, UR4, RZ ;  /* 0x0000000408117c10 */ /* 0x000fe2000fffe0ff */
[----:B-1----:R-:W-:-:S06]  /*0210*/  IMAD R9, R0, R7, UR4 ;  /* 0x0000000400097e24 */ /* 0x002fcc000f8e0207 */
[----:B------:R-:W1:Y:S01]  /*0220*/  LDC.64 R14, c[0x0][0x390] ;  /* 0x0000e400ff0e7b82 */ /* 0x000e620000000a00 */
[----:B0-----:R-:W-:-:S05]  /*0230*/  IMAD.WIDE.U32 R12, R17, 0x4, R12 ;  /* 0x00000004110c7825 */ /* 0x001fca00078e000c */
[----:B------:R-:W2:Y:S01]  /*0240*/  LDG.E R18, desc[UR6][R12.64] ;  /* 0x000000060c127981 */ /* 0x000ea2000c1e1900 */
[----:B-1----:R-:W-:-:S05]  /*0250*/  IMAD.WIDE.U32 R16, R9, 0x4, R14 ;  /* 0x0000000409107825 */ /* 0x002fca00078e000e */
[----:B------:R-:W2:Y:S01]  /*0260*/  LDG.E R19, desc[UR6][R16.64] ;  /* 0x0000000610137981 */ /* 0x000ea2000c1e1900 */
[----:B------:R-:W-:Y:S02]  /*0270*/  VIADD R21, R9, 0x1 ;  /* 0x0000000109157836 */ /* 0x000fe40000000000 */
[----:B--2---:R-:W-:Y:S02]  /*0280*/  FADD R23, R18, R19 ;  /* 0x0000001312177221 */ /* 0x004fe40000000000 */
[----:B------:R-:W-:-:S03]  /*0290*/  IMAD.WIDE.U32 R18, R21, 0x4, R14 ;  /* 0x0000000415127825 */ /* 0x000fc600078e000e */
[----:B------:R0:W-:Y:S04]  /*02a0*/  STG.E desc[UR6][R16.64], R23 ;  /* 0x0000001710007986 */ /* 0x0001e8000c101906 */
[----:B------:R-:W2:Y:S04]  /*02b0*/  LDG.E R20, desc[UR6][R12.64+0x4] ;  /* 0x000004060c147981 */ /* 0x000ea8000c1e1900 */
[----:B------:R-:W2:Y:S01]  /*02c0*/  LDG.E R21, desc[UR6][R18.64] ;  /* 0x0000000612157981 */ /* 0x000ea2000c1e1900 */
[----:B------:R-:W-:Y:S01]  /*02d0*/  IADD3 R27, PT, PT, R9, 0x2, RZ ;  /* 0x00000002091b7810 */ /* 0x000fe20007ffe0ff */
[----:B--2---:R-:W-:-:S04]  /*02e0*/  FADD R25, R20, R21 ;  /* 0x0000001514197221 */ /* 0x004fc80000000000 */
[----:B------:R-:W-:Y:S01]  /*02f0*/  IMAD.WIDE.U32 R20, R27, 0x4, R14 ;  /* 0x000000041b147825 */ /* 0x000fe200078e000e */
[----:B------:R1:W-:Y:S04]  /*0300*/  STG.E desc[UR6][R18.64], R25 ;  /* 0x0000001912007986 */ /* 0x0003e8000c101906 */
[----:B------:R-:W2:Y:S04]  /*0310*/  LDG.E R22, desc[UR6][R12.64+0x8] ;  /* 0x000008060c167981 */ /* 0x000ea8000c1e1900 */
[----:B------:R-:W2:Y:S01]  /*0320*/  LDG.E R27, desc[UR6][R20.64] ;  /* 0x00000006141b7981 */ /* 0x000ea2000c1e1900 */
[----:B------:R-:W-:-:S04]  /*0330*/  VIADD R29, R9, 0x3 ;  /* 0x00000003091d7836 */ /* 0x000fc80000000000 */
[----:B0-----:R-:W-:-:S04]  /*0340*/  IMAD.WIDE.U32 R16, R29, 0x4, R14 ;  /* 0x000000041d107825 */ /* 0x001fc800078e000e */
[----:B--2---:R-:W-:-:S05]  /*0350*/  FADD R27, R22, R27 ;  /* 0x0000001b161b7221 */ /* 0x004fca0000000000 */
[----:B------:R0:W-:Y:S04]  /*0360*/  STG.E desc[UR6][R20.64], R27 ;  /* 0x0000001b14007986 */ /* 0x0001e8000c101906 */
[----:B------:R-:W2:Y:S04]  /*0370*/  LDG.E R22, desc[UR6][R12.64+0xc] ;  /* 0x00000c060c167981 */ /* 0x000ea8000c1e1900 */
[----:B------:R-:W2:Y:S01]  /*0380*/  LDG.E R23, desc[UR6][R16.64] ;  /* 0x0000000610177981 */ /* 0x000ea2000c1e1900 */
[----:B------:R-:W-:-:S05]  /*0390*/  IADD3 R29, PT, PT, R9, 0x4, RZ ;  /* 0x00000004091d7810 */ /* 0x000fca0007ffe0ff */
[----:B-1----:R-:W-:-:S04]  /*03a0*/  IMAD.WIDE.U32 R18, R29, 0x4, R14 ;  /* 0x000000041d127825 */ /* 0x002fc800078e000e */
[----:B--2---:R-:W-:-:S05]  /*03b0*/  FADD R23, R22, R23 ;  /* 0x0000001716177221 */ /* 0x004fca0000000000 */
        /* <DEDUP_REMOVED lines=64> */
[----:B------:R-:W-:Y:S01]  /*07c0*/  IMAD.WIDE.U32 R14, R9, 0x4, R14 ;  /* 0x00000004090e7825 */ /* 0x000fe200078e000e */
[----:B------:R-:W-:-:S03]  /*07d0*/  UIADD3 UR4, UPT, UPT, UR4, 0x10, URZ ;  /* 0x0000001004047890 */ /* 0x000fc6000fffe0ff */
[----:B--2---:R-:W-:-:S05]  /*07e0*/  FADD R27, R22, R27 ;  /* 0x0000001b161b7221 */ /* 0x004fca0000000000 */
[----:B------:R1:W-:Y:S04]  /*07f0*/  STG.E desc[UR6][R20.64], R27 ;  /* 0x0000001b14007986 */ /* 0x0003e8000c101906 */
[----:B------:R-:W2:Y:S04]  /*0800*/  LDG.E R9, desc[UR6][R12.64+0x3c] ;  /* 0x00003c060c097981 */ /* 0x000ea8000c1e1900 */
[----:B0-----:R-:W2:Y:S01]  /*0810*/  LDG.E R16, desc[UR6][R14.64] ;  /* 0x000000060e107981 */ /* 0x001ea2000c1e1900 */
[----:B------:R-:W-:Y:S01]  /*0820*/  ISETP.NE.AND P2, PT, R4, UR4, PT ;  /* 0x0000000404007c0c */ /* 0x000fe2000bf45270 */
[----:B--2---:R-:W-:-:S05]  /*0830*/  FADD R9, R9, R16 ;  /* 0x0000001009097221 */ /* 0x004fca0000000000 */
[----:B------:R1:W-:Y:S07]  /*0840*/  STG.E desc[UR6][R14.64], R9 ;  /* 0x000000090e007986 */ /* 0x0003ee000c101906 */
[----:B------:R-:W-:Y:S05]  /*0850*/  @P2 BRA `(.L_x_3) ;  /* 0xfffffff800642947 */ /* 0x000fea000383ffff */
[----:B-1----:R-:W-:-:S07]  /*0860*/  MOV R9, R4 ;  /* 0x0000000400097202 */ /* 0x002fce0000000f00 */
.L_x_2:
[----:B------:R-:W-:-:S13]  /*0870*/  ISETP.NE.AND P2, PT, R2, RZ, PT ;  /* 0x000000ff0200720c */ /* 0x000fda0003f45270 */
[----:B------:R-:W-:Y:S05]  /*0880*/  @!P2 BRA `(.L_x_4) ;  /* 0x000000080000a947 */ /* 0x000fea0003800000 */
[----:B------:R-:W-:Y:S01]  /*0890*/  ISETP.NE.AND P2, PT, R3, RZ, PT ;  /* 0x000000ff0300720c */ /* 0x000fe20003f45270 */
[----:B------:R-:W-:-:S12]  /*08a0*/  @!P0 BRA `(.L_x_5) ;  /* 0x0000000000e88947 */ /* 0x000fd80003800000 */
[----:B------:R-:W0:Y:S01]  /*08b0*/  LDC.64 R18, c[0x0][0x380] ;  /* 0x0000e000ff127b82 */ /* 0x000e220000000a00 */
[--C-:B------:R-:W-:Y:S02]  /*08c0*/  IMAD.IADD R15, R8, 0x1, R9.reuse ;  /* 0x00000001080f7824 */ /* 0x100fe400078e0209 */
[----:B------:R-:W-:-:S05]  /*08d0*/  IMAD R23, R0, R7, R9 ;  /* 0x0000000700177224 */ /* 0x000fca00078e0209 */
[----:B------:R-:W1:Y:S01]  /*08e0*/  LDC.64 R12, c[0x0][0x390] ;  /* 0x0000e400ff0c7b82 */ /* 0x000e620000000a00 */
[----:B0-----:R-:W-:-:S07]  /*08f0*/  IMAD.WIDE.U32 R18, R15, 0x4, R18 ;  /* 0x000000040f127825 */ /* 0x001fce00078e0012 */
[----:B------:R-:W0:Y:S01]  /*0900*/  LDC.64 R14, c[0x0][0x380] ;  /* 0x0000e000ff0e7b82 */ /* 0x000e220000000a00 */
[----:B------:R-:W2:Y:S01]  /*0910*/  LDG.E R18, desc[UR6][R18.64] ;  /* 0x0000000612127981 */ /* 0x000ea2000c1e1900 */
[----:B-1----:R-:W-:-:S05]  /*0920*/  IMAD.WIDE.U32 R20, R23, 0x4, R12 ;  /* 0x0000000417147825 */ /* 0x002fca00078e000c */
[----:B------:R-:W2:Y:S01]  /*0930*/  LDG.E R17, desc[UR6][R20.64] ;  /* 0x0000000614117981 */ /* 0x000ea2000c1e1900 */
[----:B------:R-:W-:Y:S01]  /*0940*/  IADD3 R16, P3, PT, R8, R9, RZ ;  /* 0x0000000908107210 */ /* 0x000fe20007f7e0ff */
[----:B------:R-:W-:-:S03]  /*0950*/  VIADD R27, R23, 0x1 ;  /* 0x00000001171b7836 */ /* 0x000fc60000000000 */
[----:B------:R-:W-:Y:S02]  /*0960*/  IADD3.X R22, PT, PT, RZ, RZ, RZ, P3, !PT ;  /* 0x000000ffff167210 */ /* 0x000fe40001ffe4ff */
[----:B0-----:R-:W-:-:S04]  /*0970*/  LEA R14, P3, R16, R14, 0x2 ;  /* 0x0000000e100e7211 */ /* 0x001fc800078610ff */
[----:B------:R-:W-:Y:S01]  /*0980*/  LEA.HI.X R15, R16, R15, R22, 0x2, P3 ;  /* 0x0000000f100f7211 */ /* 0x000fe200018f1416 */
[----:B--2---:R-:W-:Y:S01]  /*0990*/  FADD R25, R18, R17 ;  /* 0x0000001112197221 */ /* 0x004fe20000000000 */
[----:B------:R-:W-:-:S04]  /*09a0*/  IMAD.WIDE.U32 R16, R27, 0x4, R12 ;  /* 0x000000041b107825 */ /* 0x000fc800078e000c */
        /* <DEDUP_REMOVED lines=34> */
[----:B------:R-:W-:-:S04]  /*0bd0*/  IMAD.WIDE.U32 R12, R23, 0x4, R12 ;  /* 0x00000004170c7825 */ /* 0x000fc800078e000c */
[----:B--2---:R-:W-:-:S05]  /*0be0*/  FADD R25, R22, R25 ;  /* 0x0000001916197221 */ /* 0x004fca0000000000 */
[----:B------:R1:W-:Y:S04]  /*0bf0*/  STG.E desc[UR6][R20.64], R25 ;  /* 0x0000001914007986 */ /* 0x0003e8000c101906 */
[----:B0-----:R-:W2:Y:S04]  /*0c00*/  LDG.E R16, desc[UR6][R14.64+0x1c] ;  /* 0x00001c060e107981 */ /* 0x001ea8000c1e1900 */
[----:B------:R-:W2:Y:S01]  /*0c10*/  LDG.E R17, desc[UR6][R12.64] ;  /* 0x000000060c117981 */ /* 0x000ea2000c1e1900 */
[----:B------:R-:W-:Y:S01]  /*0c20*/  IADD3 R9, PT, PT, R9, 0x8, RZ ;  /* 0x0000000809097810 */ /* 0x000fe20007ffe0ff */
[----:B--2---:R-:W-:-:S05]  /*0c30*/  FADD R17, R16, R17 ;  /* 0x0000001110117221 */ /* 0x004fca0000000000 */
[----:B------:R1:W-:Y:S02]  /*0c40*/  STG.E desc[UR6][R12.64], R17 ;  /* 0x000000110c007986 */ /* 0x0003e4000c101906 */
.L_x_5:
[----:B------:R-:W-:Y:S05]  /*0c50*/  @!P2 BRA `(.L_x_4) ;  /* 0x00000004000ca947 */ /* 0x000fea0003800000 */
[----:B------:R-:W-:Y:S01]  /*0c60*/  ISETP.NE.AND P2, PT, R5, RZ, PT ;  /* 0x000000ff0500720c */ /* 0x000fe20003f45270 */
[----:B------:R-:W-:-:S12]  /*0c70*/  @!P1 BRA `(.L_x_6) ;  /* 0x0000000000889947 */ /* 0x000fd80003800000 */
[----:B-1----:R-:W0:Y:S01]  /*0c80*/  LDC.64 R12, c[0x0][0x380] ;  /* 0x0000e000ff0c7b82 */ /* 0x002e220000000a00 */
        /* <DEDUP_REMOVED lines=22> */
[----:B------:R-:W3:Y:S04]  /*0df0*/  LDG.E R22, desc[UR6][R12.64+0x8] ;  /* 0x000008060c167981 */ /* 0x000ee8000c1e1900 */
[----:B------:R-:W3:Y:S01]  /*0e00*/  LDG.E R29, desc[UR6][R20.64] ;  /* 0x00000006141d7981 */ /* 0x000ee2000c1e1900 */
[----:B------:R-:W-:-:S04]  /*0e10*/  VIADD R23, R23, 0x3 ;  /* 0x0000000317177836 */ /* 0x000fc80000000000 */
[----:B------:R-:W-:-:S04]  /*0e20*/  IMAD.WIDE.U32 R16, R23, 0x4, R16 ;  /* 0x0000000417107825 */ /* 0x000fc800078e0010 */
[----:B---3--:R-:W-:-:S05]  /*0e30*/  FADD R29, R22, R29 ;  /* 0x0000001d161d7221 */ /* 0x008fca0000000000 */
[----:B------:R2:W-:Y:S04]  /*0e40*/  STG.E desc[UR6][R20.64], R29 ;  /* 0x0000001d14007986 */ /* 0x0005e8000c101906 */
[----:B0-----:R-:W3:Y:S04]  /*0e50*/  LDG.E R14, desc[UR6][R12.64+0xc] ;  /* 0x00000c060c0e7981 */ /* 0x001ee8000c1e1900 */
[----:B------:R-:W3:Y:S01]  /*0e60*/  LDG.E R15, desc[UR6][R16.64] ;  /* 0x00000006100f7981 */ /* 0x000ee2000c1e1900 */
[----:B------:R-:W-:Y:S01]  /*0e70*/  IADD3 R9, PT, PT, R9, 0x4, RZ ;  /* 0x0000000409097810 */ /* 0x000fe20007ffe0ff */
[----:B---3--:R-:W-:-:S05]  /*0e80*/  FADD R15, R14, R15 ;  /* 0x0000000f0e0f7221 */ /* 0x008fca0000000000 */
[----:B------:R2:W-:Y:S02]  /*0e90*/  STG.E desc[UR6][R16.64], R15 ;  /* 0x0000000f10007986 */ /* 0x0005e4000c101906 */
.L_x_6:
[----:B------:R-:W-:Y:S05]  /*0ea0*/  @!P2 BRA `(.L_x_4) ;  /* 0x000000000078a947 */ /* 0x000fea0003800000 */
[----:B-12---:R-:W0:Y:S01]  /*0eb0*/  LDC.64 R16, c[0x0][0x380] ;  /* 0x0000e000ff107b82 */ /* 0x006e220000000a00 */
[--C-:B------:R-:W-:Y:S02]  /*0ec0*/  IMAD.IADD R15, R8, 0x1, R9.reuse ;  /* 0x00000001080f7824 */ /* 0x100fe400078e0209 */
[----:B------:R-:W-:-:S05]  /*0ed0*/  IMAD R7, R0, R7, R9 ;  /* 0x0000000700077224 */ /* 0x000fca00078e0209 */
[----:B------:R-:W1:Y:S01]  /*0ee0*/  LDC.64 R12, c[0x0][0x390] ;  /* 0x0000e400ff0c7b82 */ /* 0x000e620000000a00 */
[----:B0-----:R-:W-:-:S06]  /*0ef0*/  IMAD.WIDE.U32 R16, R15, 0x4, R16 ;  /* 0x000000040f107825 */ /* 0x001fcc00078e0010 */
[----:B------:R-:W2:Y:S01]  /*0f00*/  LDG.E R16, desc[UR6][R16.64] ;  /* 0x0000000610107981 */ /* 0x000ea2000c1e1900 */
[----:B-1----:R-:W-:-:S05]  /*0f10*/  IMAD.WIDE.U32 R14, R7, 0x4, R12 ;  /* 0x00000004070e7825 */ /* 0x002fca00078e000c */
[----:B------:R-:W2:Y:S01]  /*0f20*/  LDG.E R19, desc[UR6][R14.64] ;  /* 0x000000060e137981 */ /* 0x000ea2000c1e1900 */
[----:B------:R-:W-:Y:S01]  /*0f30*/  ISETP.NE.AND P2, PT, R5, 0x1, PT ;  /* 0x000000010500780c */ /* 0x000fe20003f45270 */
[----:B--2---:R-:W-:-:S05]  /*0f40*/  FADD R19, R16, R19 ;  /* 0x0000001310137221 */ /* 0x004fca0000000000 */
[----:B------:R0:W-:Y:S07]  /*0f50*/  STG.E desc[UR6][R14.64], R19 ;  /* 0x000000130e007986 */ /* 0x0001ee000c101906 */
[----:B------:R-:W-:Y:S05]  /*0f60*/  @!P2 BRA `(.L_x_4) ;  /* 0x000000000048a947 */ /* 0x000fea0003800000 */
[----:B0-----:R-:W0:Y:S01]  /*0f70*/  LDC.64 R14, c[0x0][0x380] ;  /* 0x0000e000ff0e7b82 */ /* 0x001e220000000a00 */
[----:B------:R-:W-:Y:S02]  /*0f80*/  IADD3 R16, P2, PT, R8, R9, RZ ;  /* 0x0000000908107210 */ /* 0x000fe40007f5e0ff */
[----:B------:R-:W-:-:S03]  /*0f90*/  IADD3 R9, PT, PT, R7, 0x1, RZ ;  /* 0x0000000107097810 */ /* 0x000fc60007ffe0ff */
[----:B------:R-:W-:Y:S02]  /*0fa0*/  IMAD.X R17, RZ, RZ, RZ, P2 ;  /* 0x000000ffff117224 */ /* 0x000fe400010e06ff */
[----:B------:R-:W-:Y:S01]  /*0fb0*/  IMAD.WIDE.U32 R8, R9, 0x4, R12 ;  /* 0x0000000409087825 */ /* 0x000fe200078e000c */
[----:B0-----:R-:W-:-:S04]  /*0fc0*/  LEA R14, P2, R16, R14, 0x2 ;  /* 0x0000000e100e7211 */ /* 0x001fc800078410ff */
[----:B------:R-:W-:Y:S02]  /*0fd0*/  LEA.HI.X R15, R16, R15, R17, 0x2, P2 ;  /* 0x0000000f100f7211 */ /* 0x000fe400010f1411 */
[----:B------:R-:W2:Y:S04]  /*0fe0*/  LDG.E R17, desc[UR6][R8.64] ;  /* 0x0000000608117981 */ /* 0x000ea8000c1e1900 */
[----:B------:R-:W2:Y:S01]  /*0ff0*/  LDG.E R16, desc[UR6][R14.64+0x4] ;  /* 0x000004060e107981 */ /* 0x000ea2000c1e1900 */
[----:B------:R-:W-:-:S13]  /*1000*/  ISETP.NE.AND P2, PT, R5, 0x2, PT ;  /* 0x000000020500780c */ /* 0x000fda0003f45270 */
[----:B------:R-:W-:-:S05]  /*1010*/  @P2 IADD3 R7, PT, PT, R7, 0x2, RZ ;  /* 0x0000000207072810 */ /* 0x000fca0007ffe0ff */
[----:B------:R-:W-:-:S04]  /*1020*/  @P2 IMAD.WIDE.U32 R12, R7, 0x4, R12 ;  /* 0x00000004070c2825 */ /* 0x000fc800078e000c */
[----:B--2---:R-:W-:-:S05]  /*1030*/  FADD R17, R16, R17 ;  /* 0x0000001110117221 */ /* 0x004fca0000000000 */
[----:B------:R3:W-:Y:S04]  /*1040*/  STG.E desc[UR6][R8.64], R17 ;  /* 0x0000001108007986 */ /* 0x0007e8000c101906 */
[----:B------:R-:W2:Y:S04]  /*1050*/  @P2 LDG.E R7, desc[UR6][R14.64+0x8] ;  /* 0x000008060e072981 */ /* 0x000ea8000c1e1900 */
[----:B------:R-:W2:Y:S02]  /*1060*/  @P2 LDG.E R16, desc[UR6][R12.64] ;  /* 0x000000060c102981 */ /* 0x000ea4000c1e1900 */
[----:B--2---:R-:W-:-:S05]  /*1070*/  @P2 FADD R7, R7, R16 ;  /* 0x0000001007072221 */ /* 0x004fca0000000000 */
[----:B------:R3:W-:Y:S02]  /*1080*/  @P2 STG.E desc[UR6][R12.64], R7 ;  /* 0x000000070c002986 */ /* 0x0007e4000c101906 */
.L_x_4:
[----:B---3--:R-:W3:Y:S02]  /*1090*/  LDG.E R7, desc[UR6][R10.64] ;  /* 0x000000060a077981 */ /* 0x008ee4000c1e1900 */
[----:B---3--:R-:W-:-:S05]  /*10a0*/  VIADD R7, R7, 0x1 ;  /* 0x0000000107077836 */ /* 0x008fca0000000000 */
[----:B------:R3:W-:Y:S02]  /*10b0*/  STG.E desc[UR6][R10.64], R7 ;  /* 0x000000070a007986 */ /* 0x0007e4000c101906 */
.L_x_1:
[----:B------:R-:W4:Y:S01]  /*10c0*/  LDCU UR4, c[0x0][0x3a0] ;  /* 0x00007400ff0477ac */ /* 0x000f220008000800 */
[----:B------:R-:W-:-:S04]  /*10d0*/  IADD3 R6, PT, PT, R6, 0x1, RZ ;  /* 0x0000000106067810 */ /* 0x000fc80007ffe0ff */
[----:B----4-:R-:W-:-:S13]  /*10e0*/  ISETP.NE.AND P2, PT, R6, UR4, PT ;  /* 0x0000000406007c0c */ /* 0x010fda000bf45270 */
[----:B------:R-:W-:Y:S05]  /*10f0*/  @!P2 EXIT ;  /* 0x000000000000a94d */ /* 0x000fea0003800000 */
[----:B------:R-:W-:Y:S05]  /*1100*/  BRA `(.L_x_7) ;  /* 0xfffffff0000c7947 */ /* 0x000fea000383ffff */
.L_x_0:
[C---:B------:R-:W-:Y:S01]  /*1110*/  ISETP.GE.U32.AND P0, PT, R5.reuse, 0x4, PT ;  /* 0x000000040500780c */ /* 0x040fe20003f06070 */
[----:B------:R-:W-:Y:S01]  /*1120*/  IMAD.MOV.U32 R4, RZ, RZ, RZ ;  /* 0x000000ffff047224 */ /* 0x000fe200078e00ff */
[----:B------:R-:W-:-:S11]  /*1130*/  LOP3.LUT R13, R5, 0x3, RZ, 0xc0, !PT ;  /* 0x00000003050d7812 */ /* 0x000fd600078ec0ff */
[----:B------:R-:W-:Y:S05]  /*1140*/  @!P0 BRA `(.L_x_8) ;  /* 0x0000000800d08947 */ /* 0x000fea0003800000 */
[----:B------:R-:W0:Y:S01]  /*1150*/  LDC.64 R2, c[0x0][0x388] ;  /* 0x0000e200ff027b82 */ /* 0x000e220000000a00 */
[----:B------:R-:W-:Y:S01]  /*1160*/  LOP3.LUT R4, R5, 0x7ffffffc, RZ, 0xc0, !PT ;  /* 0x7ffffffc05047812 */ /* 0x000fe200078ec0ff */
[----:B------:R-:W-:-:S03]  /*1170*/  HFMA2 R5, -RZ, RZ, 0, 0 ;  /* 0x00000000ff057431 */ /* 0x000fc600000001ff */
[----:B------:R-:W-:-:S13]  /*1180*/  ISETP.GT.AND P0, PT, R4, RZ, PT ;  /* 0x000000ff0400720c */ /* 0x000fda0003f04270 */
[----:B------:R-:W-:Y:S05]  /*1190*/  @!P0 BRA `(.L_x_9) ;  /* 0x0000000800588947 */ /* 0x000fea0003800000 */
[----:B------:R-:W-:Y:S01]  /*11a0*/  IMAD.IADD R6, R4, 0x1, -R5 ;  /* 0x0000000104067824 */ /* 0x000fe200078e0a05 */
[----:B------:R-:W-:-:S04]  /*11b0*/  PLOP3.LUT P0, PT, PT, PT, PT, 0x80, 0x8 ;  /* 0x000000000008781c */ /* 0x000fc80003f0f070 */
[----:B------:R-:W-:-:S13]  /*11c0*/  ISETP.GT.AND P1, PT, R6, 0xc, PT ;  /* 0x0000000c0600780c */ /* 0x000fda0003f24270 */
[----:B------:R-:W-:Y:S05]  /*11d0*/  @!P1 BRA `(.L_x_10) ;  /* 0x0000000400789947 */ /* 0x000fea0003800000 */
[----:B------:R-:W1:Y:S01]  /*11e0*/  LDC.64 R6, c[0x0][0x388] ;  /* 0x0000e200ff067b82 */ /* 0x000e620000000a00 */
[----:B------:R-:W-:Y:S02]  /*11f0*/  PLOP3.LUT P0, PT, PT, PT, PT, 0x8, 0x80 ;  /* 0x000000000080781c */ /* 0x000fe40003f0e170 */
[----:B------:R-:W-:-:S11]  /*1200*/  IADD3 R12, PT, PT, R4, -0xc, RZ ;  /* 0xfffffff4040c7810 */ /* 0x000fd60007ffe0ff */
.L_x_12:
[----:B-1----:R-:W-:-:S05]  /*1210*/  IMAD.WIDE.U32 R8, R5, 0x4, R6 ;  /* 0x0000000405087825 */ /* 0x002fca00078e0006 */
[----:B------:R-:W2:Y:S02]  /*1220*/  LDG.E R15, desc[UR6][R8.64] ;  /* 0x00000006080f7981 */ /* 0x000ea4000c1e1900 */
[----:B--2---:R-:W-:-:S13]  /*1230*/  ISETP.NE.AND P1, PT, R0, R15, PT ;  /* 0x0000000f0000720c */ /* 0x004fda0003f25270 */
[----:B------:R-:W2:Y:S02]  /*1240*/  @!P1 LDG.E R14, desc[UR6][R10.64] ;  /* 0x000000060a0e9981 */ /* 0x000ea4000c1e1900 */
[----:B--2---:R-:W-:-:S05]  /*1250*/  @!P1 VIADD R15, R14, 0x1 ;  /* 0x000000010e0f9836 */ /* 0x004fca0000000000 */
[----:B------:R1:W-:Y:S04]  /*1260*/  @!P1 STG.E desc[UR6][R10.64], R15 ;  /* 0x0000000f0a009986 */ /* 0x0003e8000c101906 */
[----:B------:R-:W2:Y:S02]  /*1270*/  LDG.E R17, desc[UR6][R8.64+0x4] ;  /* 0x0000040608117981 */ /* 0x000ea4000c1e1900 */
[----:B--2---:R-:W-:-:S13]  /*1280*/  ISETP.NE.AND P1, PT, R0, R17, PT ;  /* 0x000000110000720c */ /* 0x004fda0003f25270 */
[----:B------:R-:W2:Y:S02]  /*1290*/  @!P1 LDG.E R17, desc[UR6][R10.64] ;  /* 0x000000060a119981 */ /* 0x000ea4000c1e1900 */
[----:B--2---:R-:W-:-:S05]  /*12a0*/  @!P1 IADD3 R17, PT, PT, R17, 0x1, RZ ;  /* 0x0000000111119810 */ /* 0x004fca0007ffe0ff */
[----:B------:R2:W-:Y:S04]  /*12b0*/  @!P1 STG.E desc[UR6][R10.64], R17 ;  /* 0x000000110a009986 */ /* 0x0005e8000c101906 */
[----:B------:R-:W3:Y:S02]  /*12c0*/  LDG.E R19, desc[UR6][R8.64+0x8] ;  /* 0x0000080608137981 */ /* 0x000ee4000c1e1900 */
[----:B---3--:R-:W-:-:S13]  /*12d0*/  ISETP.NE.AND P1, PT, R0, R19, PT ;  /* 0x000000130000720c */ /* 0x008fda0003f25270 */
[----:B------:R-:W3:Y:S02]  /*12e0*/  @!P1 LDG.E R19, desc[UR6][R10.64] ;  /* 0x000000060a139981 */ /* 0x000ee4000c1e1900 */
[----:B---3--:R-:W-:-:S05]  /*12f0*/  @!P1 VIADD R19, R19, 0x1 ;  /* 0x0000000113139836 */ /* 0x008fca0000000000 */
[----:B------:R3:W-:Y:S04]  /*1300*/  @!P1 STG.E desc[UR6][R10.64], R19 ;  /* 0x000000130a009986 */ /* 0x0007e8000c101906 */
[----:B-1----:R-:W4:Y:S02]  /*1310*/  LDG.E R15, desc[UR6][R8.64+0xc] ;  /* 0x00000c06080f7981 */ /* 0x002f24000c1e1900 */
[----:B----4-:R-:W-:-:S13]  /*1320*/  ISETP.NE.AND P1, PT, R0, R15, PT ;  /* 0x0000000f0000720c */ /* 0x010fda0003f25270 */
[----:B------:R-:W4:Y:S01]  /*1330*/  @!P1 LDG.E R21, desc[UR6][R10.64] ;  /* 0x000000060a159981 */ /* 0x000f22000c1e1900 */
[----:B------:R-:W-:-:S05]  /*1340*/  IADD3 R15, PT, PT, R5, 0x4, RZ ;  /* 0x00000004050f7810 */ /* 0x000fca0007ffe0ff */
[----:B------:R-:W-:Y:S01]  /*1350*/  IMAD.WIDE.U32 R14, R15, 0x4, R6 ;  /* 0x000000040f0e7825 */ /* 0x000fe200078e0006 */
[----:B----4-:R-:W-:-:S05]  /*1360*/  @!P1 IADD3 R21, PT, PT, R21, 0x1, RZ ;  /* 0x0000000115159810 */ /* 0x010fca0007ffe0ff */
[----:B------:R-:W-:Y:S04]  /*1370*/  @!P1 STG.E desc[UR6][R10.64], R21 ;  /* 0x000000150a009986 */ /* 0x000fe8000c101906 */
[----:B--2---:R-:W2:Y:S02]  /*1380*/  LDG.E R17, desc[UR6][R14.64] ;  /* 0x000000060e117981 */ /* 0x004ea4000c1e1900 */
        /* <DEDUP_REMOVED lines=9> */
[----:B---3--:R-:W3:Y:S02]  /*1420*/  LDG.E R19, desc[UR6][R14.64+0x8] ;  /* 0x000008060e137981 */ /* 0x008ee4000c1e1900 */
[----:B---3--:R-:W-:-:S13]  /*1430*/  ISETP.NE.AND P1, PT, R0, R19, PT ;  /* 0x000000130000720c */ /* 0x008fda0003f25270 */
[----:B------:R-:W3:Y:S02]  /*1440*/  @!P1 LDG.E R19, desc[UR6][R10.64] ;  /* 0x000000060a139981 */ /* 0x000ee4000c1e1900 */
[----:B---3--:R-:W-:-:S05]  /*1450*/  @!P1 IADD3 R19, PT, PT, R19, 0x1, RZ ;  /* 0x0000000113139810 */ /* 0x008fca0007ffe0ff */
[----:B------:R3:W-:Y:S04]  /*1460*/  @!P1 STG.E desc[UR6][R10.64], R19 ;  /* 0x000000130a009986 */ /* 0x0007e8000c101906 */
[----:B-1----:R-:W4:Y:S02]  /*1470*/  LDG.E R17, desc[UR6][R14.64+0xc] ;  /* 0x00000c060e117981 */ /* 0x002f24000c1e1900 */
[----:B----4-:R-:W-:-:S13]  /*1480*/  ISETP.NE.AND P1, PT, R0, R17, PT ;  /* 0x000000110000720c */ /* 0x010fda0003f25270 */
[----:B------:R-:W4:Y:S01]  /*1490*/  @!P1 LDG.E R17, desc[UR6][R10.64] ;  /* 0x000000060a119981 */ /* 0x000f22000c1e1900 */
[----:B------:R-:W-:-:S04]  /*14a0*/  VIADD R21, R5, 0x8 ;  /* 0x0000000805157836 */ /* 0x000fc80000000000 */
[----:B--2---:R-:W-:Y:S01]  /*14b0*/  IMAD.WIDE.U32 R8, R21, 0x4, R6 ;  /* 0x0000000415087825 */ /* 0x004fe200078e0006 */
[----:B----4-:R-:W-:-:S05]  /*14c0*/  @!P1 IADD3 R17, PT, PT, R17, 0x1, RZ ;  /* 0x0000000111119810 */ /* 0x010fca0007ffe0ff */
[----:B------:R1:W-:Y:S04]  /*14d0*/  @!P1 STG.E desc[UR6][R10.64], R17 ;  /* 0x000000110a009986 */ /* 0x0003e8000c101906 */
[----:B------:R-:W2:Y:S02]  /*14e0*/  LDG.E R21, desc[UR6][R8.64] ;  /* 0x0000000608157981 */ /* 0x000ea4000c1e1900 */
[----:B--2---:R-:W-:-:S13]  /*14f0*/  ISETP.NE.AND P1, PT, R0, R21, PT ;  /* 0x000000150000720c */ /* 0x004fda0003f25270 */
[----:B------:R-:W3:Y:S02]  /*1500*/  @!P1 LDG.E R16, desc[UR6][R10.64] ;  /* 0x000000060a109981 */ /* 0x000ee4000c1e1900 */
[----:B---3--:R-:W-:-:S05]  /*1510*/  @!P1 IADD3 R19, PT, PT, R16, 0x1, RZ ;  /* 0x0000000110139810 */ /* 0x008fca0007ffe0ff */
        /* <DEDUP_REMOVED lines=8> */
[----:B------:R-:W4:Y:S02]  /*15a0*/  @!P1 LDG.E R17, desc[UR6][R10.64] ;  /* 0x000000060a119981 */ /* 0x000f24000c1e1900 */
[----:B----4-:R-:W-:-:S05]  /*15b0*/  @!P1 IADD3 R17, PT, PT, R17, 0x1, RZ ;  /* 0x0000000111119810 */ /* 0x010fca0007ffe0ff */
[----:B------:R1:W-:Y:S04]  /*15c0*/  @!P1 STG.E desc[UR6][R10.64], R17 ;  /* 0x000000110a009986 */ /* 0x0003e8000c101906 */
[----:B--2---:R-:W2:Y:S02]  /*15d0*/  LDG.E R19, desc[UR6][R8.64+0xc] ;  /* 0x00000c0608137981 */ /* 0x004ea4000c1e1900 */
[----:B--2---:R-:W-:-:S13]  /*15e0*/  ISETP.NE.AND P1, PT, R0, R19, PT ;  /* 0x000000130000720c */ /* 0x004fda0003f25270 */
[----:B------:R-:W2:Y:S01]  /*15f0*/  @!P1 LDG.E R19, desc[UR6][R10.64] ;  /* 0x000000060a139981 */ /* 0x000ea2000c1e1900 */
[----:B------:R-:W-:-:S05]  /*1600*/  IADD3 R21, PT, PT, R5, 0xc, RZ ;  /* 0x0000000c05157810 */ /* 0x000fca0007ffe0ff */
[----:B---3--:R-:W-:-:S04]  /*1610*/  IMAD.WIDE.U32 R14, R21, 0x4, R6 ;  /* 0x00000004150e7825 */ /* 0x008fc800078e0006 */
[----:B--2---:R-:W-:-:S05]  /*1620*/  @!P1 VIADD R19, R19, 0x1 ;  /* 0x0000000113139836 */ /* 0x004fca0000000000 */
[----:B------:R2:W-:Y:S04]  /*1630*/  @!P1 STG.E desc[UR6][R10.64], R19 ;  /* 0x000000130a009986 */ /* 0x0005e8000c101906 */
[----:B------:R-:W3:Y:S02]  /*1640*/  LDG.E R21, desc[UR6][R14.64] ;  /* 0x000000060e157981 */ /* 0x000ee4000c1e1900 */
[----:B---3--:R-:W-:-:S13]  /*1650*/  ISETP.NE.AND P1, PT, R0, R21, PT ;  /* 0x000000150000720c */ /* 0x008fda0003f25270 */
[----:B------:R-:W1:Y:S02]  /*1660*/  @!P1 LDG.E R16, desc[UR6][R10.64] ;  /* 0x000000060a109981 */ /* 0x000e64000c1e1900 */
[----:B-1----:R-:W-:-:S05]  /*1670*/  @!P1 IADD3 R17, PT, PT, R16, 0x1, RZ ;  /* 0x0000000110119810 */ /* 0x002fca0007ffe0ff */
[----:B------:R1:W-:Y:S04]  /*1680*/  @!P1 STG.E desc[UR6][R10.64], R17 ;  /* 0x000000110a009986 */ /* 0x0003e8000c101906 */
[----:B------:R-:W3:Y:S02]  /*1690*/  LDG.E R9, desc[UR6][R14.64+0x4] ;  /* 0x000004060e097981 */ /* 0x000ee4000c1e1900 */
[----:B---3--:R-:W-:-:S13]  /*16a0*/  ISETP.NE.AND P1, PT, R0, R9, PT ;  /* 0x000000090000720c */ /* 0x008fda0003f25270 */
[----:B------:R-:W3:Y:S02]  /*16b0*/  @!P1 LDG.E R9, desc[UR6][R10.64] ;  /* 0x000000060a099981 */ /* 0x000ee4000c1e1900 */
[----:B---3--:R-:W-:-:S05]  /*16c0*/  @!P1 IADD3 R9, PT, PT, R9, 0x1, RZ ;  /* 0x0000000109099810 */ /* 0x008fca0007ffe0ff */
[----:B------:R3:W-:Y:S04]  /*16d0*/  @!P1 STG.E desc[UR6][R10.64], R9 ;  /* 0x000000090a009986 */ /* 0x0007e8000c101906 */
[----:B--2---:R-:W2:Y:S02]  /*16e0*/  LDG.E R19, desc[UR6][R14.64+0x8] ;  /* 0x000008060e137981 */ /* 0x004ea4000c1e1900 */
[----:B--2---:R-:W-:-:S13]  /*16f0*/  ISETP.NE.AND P1, PT, R0, R19, PT ;  /* 0x000000130000720c */ /* 0x004fda0003f25270 */
[----:B------:R-:W2:Y:S02]  /*1700*/  @!P1 LDG.E R19, desc[UR6][R10.64] ;  /* 0x000000060a139981 */ /* 0x000ea4000c1e1900 */
[----:B--2---:R-:W-:-:S05]  /*1710*/  @!P1 VIADD R19, R19, 0x1 ;  /* 0x0000000113139836 */ /* 0x004fca0000000000 */
[----:B------:R3:W-:Y:S04]  /*1720*/  @!P1 STG.E desc[UR6][R10.64], R19 ;  /* 0x000000130a009986 */ /* 0x0007e8000c101906 */
[----:B-1----:R-:W2:Y:S01]  /*1730*/  LDG.E R17, desc[UR6][R14.64+0xc] ;  /* 0x00000c060e117981 */ /* 0x002ea2000c1e1900 */
[----:B------:R-:W-:-:S04]  /*1740*/  IADD3 R5, PT, PT, R5, 0x10, RZ ;  /* 0x0000001005057810 */ /* 0x000fc80007ffe0ff */
[----:B------:R-:W-:Y:S02]  /*1750*/  ISETP.GE.AND P2, PT, R5, R12, PT ;  /* 0x0000000c0500720c */ /* 0x000fe40003f46270 */
[----:B--2---:R-:W-:-:S13]  /*1760*/  ISETP.NE.AND P1, PT, R0, R17, PT ;  /* 0x000000110000720c */ /* 0x004fda0003f25270 */
[----:B---3--:R-:W-:Y:S05]  /*1770*/  @P1 BRA `(.L_x_11) ;  /* 0x00000000000c1947 */ /* 0x008fea0003800000 */
[----:B------:R-:W2:Y:S02]  /*1780*/  LDG.E R9, desc[UR6][R10.64] ;  /* 0x000000060a097981 */ /* 0x000ea4000c1e1900 */
[----:B--2---:R-:W-:-:S05]  /*1790*/  IADD3 R9, PT, PT, R9, 0x1, RZ ;  /* 0x0000000109097810 */ /* 0x004fca0007ffe0ff */
[----:B------:R1:W-:Y:S02]  /*17a0*/  STG.E desc[UR6][R10.64], R9 ;  /* 0x000000090a007986 */ /* 0x0003e4000c101906 */
.L_x_11:
[----:B------:R-:W-:Y:S05]  /*17b0*/  @!P2 BRA `(.L_x_12) ;  /* 0xfffffff80094a947 */ /* 0x000fea000383ffff */
.L_x_10:
[----:B------:R-:W-:-:S05]  /*17c0*/  IMAD.IADD R6, R4, 0x1, -R5 ;  /* 0x0000000104067824 */ /* 0x000fca00078e0a05 */
[----:B------:R-:W-:-:S13]  /*17d0*/  ISETP.GT.AND P1, PT, R6, 0x4, PT ;  /* 0x000000040600780c */ /* 0x000fda0003f24270 */
[----:B------:R-:W-:Y:S05]  /*17e0*/  @!P1 BRA `(.L_x_13) ;  /* 0x0000000000bc9947 */ /* 0x000fea0003800000 */
[----:B------:R-:W1:Y:S02]  /*17f0*/  LDC.64 R6, c[0x0][0x388] ;  /* 0x0000e200ff067b82 */ /* 0x000e640000000a00 */
[----:B-1----:R-:W-:-:S05]  /*1800*/  IMAD.WIDE.U32 R8, R5, 0x4, R6 ;  /* 0x0000000405087825 */ /* 0x002fca00078e0006 */
[----:B------:R-:W2:Y:S02]  /*1810*/  LDG.E R15, desc[UR6][R8.64] ;  /* 0x00000006080f7981 */ /* 0x000ea4000c1e1900 */
[----:B--2---:R-:W-:-:S13]  /*1820*/  ISETP.NE.AND P0, PT, R0, R15, PT ;  /* 0x0000000f0000720c */ /* 0x004fda0003f05270 */
[----:B------:R-:W2:Y:S02]  /*1830*/  @!P0 LDG.E R15, desc[UR6][R10.64] ;  /* 0x000000060a0f8981 */ /* 0x000ea4000c1e1900 */
[----:B--2---:R-:W-:-:S05]  /*1840*/  @!P0 IADD3 R15, PT, PT, R15, 0x1, RZ ;  /* 0x000000010f0f8810 */ /* 0x004fca0007ffe0ff */
[----:B------:R1:W-:Y:S04]  /*1850*/  @!P0 STG.E desc[UR6][R10.64], R15 ;  /* 0x0000000f0a008986 */ /* 0x0003e8000c101906 */
[----:B------:R-:W2:Y:S02]  /*1860*/  LDG.E R17, desc[UR6][R8.64+0x4] ;  /* 0x0000040608117981 */ /* 0x000ea4000c1e1900 */
[----:B--2---:R-:W-:-:S13]  /*1870*/  ISETP.NE.AND P0, PT, R0, R17, PT ;  /* 0x000000110000720c */ /* 0x004fda0003f05270 */
[----:B------:R-:W2:Y:S02]  /*1880*/  @!P0 LDG.E R17, desc[UR6][R10.64] ;  /* 0x000000060a118981 */ /* 0x000ea4000c1e1900 */
[----:B--2---:R-:W-:-:S05]  /*1890*/  @!P0 IADD3 R17, PT, PT, R17, 0x1, RZ ;  /* 0x0000000111118810 */ /* 0x004fca0007ffe0ff */
[----:B------:R-:W-:Y:S04]  /*18a0*/  @!P0 STG.E desc[UR6][R10.64], R17 ;  /* 0x000000110a008986 */ /* 0x000fe8000c101906 */
[----:B------:R-:W2:Y:S02]  /*18b0*/  LDG.E R19, desc[UR6][R8.64+0x8] ;  /* 0x0000080608137981 */ /* 0x000ea4000c1e1900 */
[----:B--2---:R-:W-:-:S13]  /*18c0*/  ISETP.NE.AND P0, PT, R0, R19, PT ;  /* 0x000000130000720c */ /* 0x004fda0003f05270 */
[----:B------:R-:W2:Y:S02]  /*18d0*/  @!P0 LDG.E R19, desc[UR6][R10.64] ;  /* 0x000000060a138981 */ /* 0x000ea4000c1e1900 */
[----:B--2---:R-:W-:-:S05]  /*18e0*/  @!P0 VIADD R19, R19, 0x1 ;  /* 0x0000000113138836 */ /* 0x004fca0000000000 */
[----:B------:R-:W-:Y:S04]  /*18f0*/  @!P0 STG.E desc[UR6][R10.64], R19 ;  /* 0x000000130a008986 */ /* 0x000fe8000c101906 */
[----:B-1----:R-:W2:Y:S02]  /*1900*/  LDG.E R15, desc[UR6][R8.64+0xc] ;  /* 0x00000c06080f7981 */ /* 0x002ea4000c1e1900 */
[----:B--2---:R-:W-:-:S13]  /*1910*/  ISETP.NE.AND P0, PT, R0, R15, PT ;  /* 0x0000000f0000720c */ /* 0x004fda0003f05270 */
[----:B------:R-:W2:Y:S01]  /*1920*/  @!P0 LDG.E R12, desc[UR6][R10.64] ;  /* 0x000000060a0c8981 */ /* 0x000ea2000c1e1900 */
[----:B------:R-:W-:-:S05]  /*1930*/  IADD3 R21, PT, PT, R5, 0x4, RZ ;  /* 0x0000000405157810 */ /* 0x000fca0007ffe0ff */
[----:B------:R-:W-:Y:S01]  /*1940*/  IMAD.WIDE.U32 R6, R21, 0x4, R6 ;  /* 0x0000000415067825 */ /* 0x000fe200078e0006 */
[----:B--2---:R-:W-:-:S05]  /*1950*/  @!P0 IADD3 R5, PT, PT, R12, 0x1, RZ ;  /* 0x000000010c058810 */ /* 0x004fca0007ffe0ff */
[----:B------:R1:W-:Y:S04]  /*1960*/  @!P0 STG.E desc[UR6][R10.64], R5 ;  /* 0x000000050a008986 */ /* 0x0003e8000c101906 */
[----:B------:R-:W2:Y:S02]  /*1970*/  LDG.E R15, desc[UR6][R6.64] ;  /* 0x00000006060f7981 */ /* 0x000ea4000c1e1900 */
[----:B--2---:R-:W-:-:S13]  /*1980*/  ISETP.NE.AND P0, PT, R0, R15, PT ;  /* 0x0000000f0000720c */ /* 0x004fda0003f05270 */
[----:B------:R-:W2:Y:S02]  /*1990*/  @!P0 LDG.E R15, desc[UR6][R10.64] ;  /* 0x000000060a0f8981 */ /* 0x000ea4000c1e1900 */
[----:B--2---:R-:W-:-:S05]  /*19a0*/  @!P0 VIADD R15, R15, 0x1 ;  /* 0x000000010f0f8836 */ /* 0x004fca0000000000 */
[----:B------:R2:W-:Y:S04]  /*19b0*/  @!P0 STG.E desc[UR6][R10.64], R15 ;  /* 0x0000000f0a008986 */ /* 0x0005e8000c101906 */
[----:B------:R-:W3:Y:S02]  /*19c0*/  LDG.E R9, desc[UR6][R6.64+0x4] ;  /* 0x0000040606097981 */ /* 0x000ee4000c1e1900 */
[----:B---3--:R-:W-:-:S13]  /*19d0*/  ISETP.NE.AND P0, PT, R0, R9, PT ;  /* 0x000000090000720c */ /* 0x008fda0003f05270 */
[----:B------:R-:W3:Y:S02]  /*19e0*/  @!P0 LDG.E R9, desc[UR6][R10.64] ;  /* 0x000000060a098981 */ /* 0x000ee4000c1e1900 */
[----:B---3--:R-:W-:-:S05]  /*19f0*/  @!P0 IADD3 R9, PT, PT, R9, 0x1, RZ ;  /* 0x0000000109098810 */ /* 0x008fca0007ffe0ff */
[----:B------:R3:W-:Y:S04]  /*1a00*/  @!P0 STG.E desc[UR6][R10.64], R9 ;  /* 0x000000090a008986 */ /* 0x0007e8000c101906 */
[----:B-1----:R-:W4:Y:S02]  /*1a10*/  LDG.E R5, desc[UR6][R6.64+0x8] ;  /* 0x0000080606057981 */ /* 0x002f24000c1e1900 */
[----:B----4-:R-:W-:-:S13]  /*1a20*/  ISETP.NE.AND P0, PT, R0, R5, PT ;  /* 0x000000050000720c */ /* 0x010fda0003f05270 */
[----:B------:R-:W4:Y:S02]  /*1a30*/  @!P0 LDG.E R5, desc[UR6][R10.64] ;  /* 0x000000060a058981 */ /* 0x000f24000c1e1900 */
[----:B----4-:R-:W-:-:S05]  /*1a40*/  @!P0 IADD3 R5, PT, PT, R5, 0x1, RZ ;  /* 0x0000000105058810 */ /* 0x010fca0007ffe0ff */
[----:B------:R3:W-:Y:S04]  /*1a50*/  @!P0 STG.E desc[UR6][R10.64], R5 ;  /* 0x000000050a008986 */ /* 0x0007e8000c101906 */
[----:B--2---:R-:W2:Y:S01]  /*1a60*/  LDG.E R15, desc[UR6][R6.64+0xc] ;  /* 0x00000c06060f7981 */ /* 0x004ea2000c1e1900 */
[----:B------:R-:W-:Y:S02]  /*1a70*/  PLOP3.LUT P0, PT, PT, PT, PT, 0x8, 0x80 ;  /* 0x000000000080781c */ /* 0x000fe40003f0e170 */
[----:B--2---:R-:W-:-:S13]  /*1a80*/  ISETP.NE.AND P1, PT, R0, R15, PT ;  /* 0x0000000f0000720c */ /* 0x004fda0003f25270 */
[----:B---3--:R-:W-:Y:S05]  /*1a90*/  @P1 BRA `(.L_x_14) ;  /* 0x00000000000c1947 */ /* 0x008fea0003800000 */
[----:B------:R-:W2:Y:S02]  /*1aa0*/  LDG.E R5, desc[UR6][R10.64] ;  /* 0x000000060a057981 */ /* 0x000ea4000c1e1900 */
[----:B--2---:R-:W-:-:S05]  /*1ab0*/  VIADD R5, R5, 0x1 ;  /* 0x0000000105057836 */ /* 0x004fca0000000000 */
[----:B------:R1:W-:Y:S02]  /*1ac0*/  STG.E desc[UR6][R10.64], R5 ;  /* 0x000000050a007986 */ /* 0x0003e4000c101906 */
.L_x_14:
[----:B-1----:R-:W-:-:S07]  /*1ad0*/  IADD3 R5, PT, PT, R21, 0x4, RZ ;  /* 0x0000000415057810 */ /* 0x002fce0007ffe0ff */
.L_x_13:
[----:B------:R-:W-:-:S13]  /*1ae0*/  ISETP.NE.OR P0, PT, R5, R4, P0 ;  /* 0x000000040500720c */ /* 0x000fda0000705670 */
[----:B------:R-:W-:Y:S05]  /*1af0*/  @!P0 BRA `(.L_x_8) ;  /* 0x0000000000648947 */ /* 0x000fea0003800000 */
.L_x_9:
[----:B0-----:R-:W-:-:S05]  /*1b00*/  IMAD.WIDE.U32 R6, R5, 0x4, R2 ;  /* 0x0000000405067825 */ /* 0x001fca00078e0002 */
[----:B-1----:R-:W2:Y:S02]  /*1b10*/  LDG.E R9, desc[UR6][R6.64] ;  /* 0x0000000606097981 */ /* 0x002ea4000c1e1900 */
[----:B--2---:R-:W-:-:S13]  /*1b20*/  ISETP.NE.AND P0, PT, R0, R9, PT ;  /* 0x000000090000720c */ /* 0x004fda0003f05270 */
[----:B------:R-:W2:Y:S02]  /*1b30*/  @!P0 LDG.E R8, desc[UR6][R10.64] ;  /* 0x000000060a088981 */ /* 0x000ea4000c1e1900 */
[----:B--2---:R-:W-:-:S05]  /*1b40*/  @!P0 IADD3 R9, PT, PT, R8, 0x1, RZ ;  /* 0x0000000108098810 */ /* 0x004fca0007ffe0ff */
[----:B------:R0:W-:Y:S04]  /*1b50*/  @!P0 STG.E desc[UR6][R10.64], R9 ;  /* 0x000000090a008986 */ /* 0x0001e8000c101906 */
        /* <DEDUP_REMOVED lines=10> */
[----:B0-----:R-:W2:Y:S01]  /*1c00*/  LDG.E R9, desc[UR6][R6.64+0xc] ;  /* 0x00000c0606097981 */ /* 0x001ea2000c1e1900 */
[----:B------:R-:W-:-:S04]  /*1c10*/  IADD3 R5, PT, PT, R5, 0x4, RZ ;  /* 0x0000000405057810 */ /* 0x000fc80007ffe0ff */
[----:B------:R-:W-:Y:S02]  /*1c20*/  ISETP.NE.AND P1, PT, R5, R4, PT ;  /* 0x000000040500720c */ /* 0x000fe40003f25270 */
[----:B--2---:R-:W-:-:S13]  /*1c30*/  ISETP.NE.AND P0, PT, R0, R9, PT ;  /* 0x000000090000720c */ /* 0x004fda0003f05270 */
[----:B-1----:R-:W-:Y:S05]  /*1c40*/  @P0 BRA `(.L_x_15) ;  /* 0x00000000000c0947 */ /* 0x002fea0003800000 */
[----:B------:R-:W2:Y:S02]  /*1c50*/  LDG.E R7, desc[UR6][R10.64] ;  /* 0x000000060a077981 */ /* 0x000ea4000c1e1900 */
[----:B--2---:R-:W-:-:S05]  /*1c60*/  VIADD R7, R7, 0x1 ;  /* 0x0000000107077836 */ /* 0x004fca0000000000 */
[----:B------:R0:W-:Y:S02]  /*1c70*/  STG.E desc[UR6][R10.64], R7 ;  /* 0x000000070a007986 */ /* 0x0001e4000c101906 */
.L_x_15:
[----:B------:R-:W-:Y:S05]  /*1c80*/  @P1 BRA `(.L_x_9) ;  /* 0xfffffffc009c1947 */ /* 0x000fea000383ffff */
.L_x_8:
[----:B------:R-:W-:-:S13]  /*1c90*/  ISETP.NE.AND P0, PT, R13, RZ, PT ;  /* 0x000000ff0d00720c */ /* 0x000fda0003f05270 */
[----:B------:R-:W-:Y:S05]  /*1ca0*/  @!P0 EXIT ;  /* 0x000000000000894d */ /* 0x000fea0003800000 */
[----:B0-----:R-:W0:Y:S01]  /*1cb0*/  LDC.64 R6, c[0x0][0x388] ;  /* 0x0000e200ff067b82 */ /* 0x001e220000000a00 */
[----:B------:R-:W-:-:S05]  /*1cc0*/  UMOV UR4, URZ ;  /* 0x000000ff00047c82 */ /* 0x000fca0008000000 */
.L_x_16:
[----:B0-----:R-:W-:-:S06]  /*1cd0*/  IMAD.WIDE.U32 R2, R4, 0x4, R6 ;  /* 0x0000000404027825 */ /* 0x001fcc00078e0006 */
[----:B------:R-:W2:Y:S02]  /*1ce0*/  LDG.E R3, desc[UR6][R2.64] ;  /* 0x0000000602037981 */ /* 0x000ea4000c1e1900 */
[----:B--2---:R-:W-:-:S13]  /*1cf0*/  ISETP.NE.AND P0, PT, R0, R3, PT ;  /* 0x000000030000720c */ /* 0x004fda0003f05270 */
[----:B------:R-:W2:Y:S01]  /*1d00*/  @!P0 LDG.E R5, desc[UR6][R10.64] ;  /* 0x000000060a058981 */ /* 0x000ea2000c1e1900 */
[----:B------:R-:W-:Y:S01]  /*1d10*/  UIADD3 UR4, UPT, UPT, UR4, 0x1, URZ ;  /* 0x0000000104047890 */ /* 0x000fe2000fffe0ff */
[----:B------:R-:W-:Y:S02]  /*1d20*/  IADD3 R4, PT, PT, R4, 0x1, RZ ;  /* 0x0000000104047810 */ /* 0x000fe40007ffe0ff */
[----:B--2---:R-:W-:-:S05]  /*1d30*/  @!P0 IADD3 R5, PT, PT, R5, 0x1, RZ ;  /* 0x0000000105058810 */ /* 0x004fca0007ffe0ff */
[----:B------:R2:W-:Y:S01]  /*1d40*/  @!P0 STG.E desc[UR6][R10.64], R5 ;  /* 0x000000050a008986 */ /* 0x0005e2000c101906 */
[----:B------:R-:W-:-:S13]  /*1d50*/  ISETP.NE.AND P0, PT, R13, UR4, PT ;  /* 0x000000040d007c0c */ /* 0x000fda000bf05270 */
[----:B--2---:R-:W-:Y:S05]  /*1d60*/  @P0 BRA `(.L_x_16) ;  /* 0xfffffffc00d80947 */ /* 0x004fea000383ffff */
[----:B------:R-:W-:Y:S05]  /*1d70*/  EXIT ;  /* 0x000000000000794d */ /* 0x000fea0003800000 */
.L_x_17:
[----:B------:R-:W-:-:S00]  /*1d80*/  BRA `(.L_x_17) ;  /* 0xfffffffc00fc7947 */ /* 0x000fc0000383ffff */
[----:B------:R-:W-:-:S00]  /*1d90*/  NOP ;  /* 0x0000000000007918 */ /* 0x000fc00000000000 */
        /* <DEDUP_REMOVED lines=14> */
.L_x_38:


//--------------------- .text._Z16clusreringKernelPfS_Piiii --------------------------
	.section	.text._Z16clusreringKernelPfS_Piiii,"ax",@progbits
	.align	128
        .global         _Z16clusreringKernelPfS_Piiii
        .type           _Z16clusreringKernelPfS_Piiii,@function
        .size           _Z16clusreringKernelPfS_Piiii,(.L_x_39 - _Z16clusreringKernelPfS_Piiii)
        .other          _Z16clusreringKernelPfS_Piiii,@"STO_CUDA_ENTRY STV_DEFAULT"
_Z16clusreringKernelPfS_Piiii:
.text._Z16clusreringKernelPfS_Piiii:
[----:B------:R-:W-:Y:S01]  /*0000*/  LDC R1, c[0x0][0x37c] ;  /* 0x0000df00ff017b82 */ /* 0x000fe20000000800 */
[----:B------:R-:W0:Y:S01]  /*0010*/  S2R R0, SR_TID.X ;  /* 0x0000000000007919 */ /* 0x000e220000002100 */
[----:B------:R-:W1:Y:S01]  /*0020*/  LDCU UR4, c[0x0][0x39c] ;  /* 0x00007380ff0477ac */ /* 0x000e620008000800 */
[----:B------:R-:W-:Y:S01]  /*0030*/  BSSY.RECONVERGENT B0, `(.L_x_18) ;  /* 0x00000c3000007945 */ /* 0x000fe20003800200 */
[----:B------:R-:W2:Y:S01]  /*0040*/  LDCU UR5, c[0x0][0x3a0] ;  /* 0x00007400ff0577ac */ /* 0x000ea20008000800 */
[----:B------:R-:W3:Y:S01]  /*0050*/  LDCU.64 UR6, c[0x0][0x358] ;  /* 0x00006b00ff0677ac */ /* 0x000ee20008000a00 */
[----:B-1----:R-:W-:Y:S02]  /*0060*/  MOV R17, UR4 ;  /* 0x0000000400117c02 */ /* 0x002fe40008000f00 */
[----:B--2---:R-:W-:-:S04]  /*0070*/  MOV R2, UR5 ;  /* 0x0000000500027c02 */ /* 0x004fc80008000f00 */
[----:B------:R-:W-:Y:S02]  /*0080*/  ISETP.GE.AND P1, PT, R2, 0x1, PT ;  /* 0x000000010200780c */ /* 0x000fe40003f26270 */
[----:B0-----:R-:W-:-:S04]  /*0090*/  ISETP.GE.AND P0, PT, R0, R17, PT ;  /* 0x000000110000720c */ /* 0x001fc80003f06270 */
[----:B------:R-:W-:-:S13]  /*00a0*/  PLOP3.LUT P0, PT, P0, P1, PT, 0xf2, 0x2f ;  /* 0x00000000002f781c */ /* 0x000fda0000703e72 */
[----:B---3--:R-:W-:Y:S05]  /*00b0*/  @P0 BRA `(.L_x_19) ;  /* 0x0000000800e80947 */ /* 0x008fea0003800000 */
[----:B------:R-:W0:Y:S01]  /*00c0*/  LDC R3, c[0x0][0x360] ;  /* 0x0000d800ff037b82 */ /* 0x000e220000000800 */
[C---:B------:R-:W-:Y:S02]  /*00d0*/  LOP3.LUT R4, R2.reuse, 0xf, RZ, 0xc0, !PT ;  /* 0x0000000f02047812 */ /* 0x040fe400078ec0ff */
[----:B------:R-:W-:Y:S02]  /*00e0*/  LOP3.LUT R5, R2, 0x7, RZ, 0xc0, !PT ;  /* 0x0000000702057812 */ /* 0x000fe400078ec0ff */
[----:B------:R-:W-:Y:S01]  /*00f0*/  MOV R8, R0 ;  /* 0x0000000000087202 */ /* 0x000fe20000000f00 */
[----:B------:R-:W-:Y:S01]  /*0100*/  VIADD R6, R4, 0xffffffff ;  /* 0xffffffff04067836 */ /* 0x000fe20000000000 */
[----:B------:R-:W-:-:S04]  /*0110*/  IADD3 R7, PT, PT, R5, -0x1, RZ ;  /* 0xffffffff05077810 */ /* 0x000fc80007ffe0ff */
[----:B------:R-:W-:Y:S02]  /*0120*/  ISETP.GE.U32.AND P0, PT, R6, 0x7, PT ;  /* 0x000000070600780c */ /* 0x000fe40003f06070 */
[----:B------:R-:W-:Y:S02]  /*0130*/  ISETP.GE.U32.AND P1, PT, R7, 0x3, PT ;  /* 0x000000030700780c */ /* 0x000fe40003f26070 */
[C---:B------:R-:W-:Y:S02]  /*0140*/  LOP3.LUT R6, R2.reuse, 0x7ffffff0, RZ, 0xc0, !PT ;  /* 0x7ffffff002067812 */ /* 0x040fe400078ec0ff */
[----:B------:R-:W-:-:S09]  /*0150*/  LOP3.LUT R7, R2, 0x3, RZ, 0xc0, !PT ;  /* 0x0000000302077812 */ /* 0x000fd200078ec0ff */
.L_x_25:
[----:B------:R-:W1:Y:S01]  /*0160*/  LDCU UR4, c[0x0][0x3a0] ;  /* 0x00007400ff0477ac */ /* 0x000e620008000800 */
[----:B---34-:R-:W-:Y:S02]  /*0170*/  HFMA2 R9, -RZ, RZ, 0, 0 ;  /* 0x00000000ff097431 */ /* 0x018fe400000001ff */
[----:B-1----:R-:W-:-:S05]  /*0180*/  IMAD.U32 R2, RZ, RZ, UR4 ;  /* 0x00000004ff027e24 */ /* 0x002fca000f8e00ff */
[----:B------:R-:W-:-:S13]  /*0190*/  ISETP.GE.U32.AND P2, PT, R2, 0x10, PT ;  /* 0x000000100200780c */ /* 0x000fda0003f46070 */
[----:B------:R-:W-:Y:S05]  /*01a0*/  @!P2 BRA `(.L_x_20) ;  /* 0x00000004002ca947 */ /* 0x000fea0003800000 */
[----:B------:R-:W1:Y:S01]  /*01b0*/  S2R R10, SR_CgaCtaId ;  /* 0x00000000000a7919 */ /* 0x000e620000008800 */
[----:B------:R-:W-:Y:S02]  /*01c0*/  MOV R9, 0x400 ;  /* 0x0000040000097802 */ /* 0x000fe40000000f00 */
[----:B------:R-:W-:Y:S02]  /*01d0*/  MOV R11, RZ ;  /* 0x000000ff000b7202 */ /* 0x000fe40000000f00 */
[----:B-1----:R-:W-:-:S07]  /*01e0*/  LEA R9, R10, R9, 0x18 ;  /* 0x000000090a097211 */ /* 0x002fce00078ec0ff */
.L_x_21:
[----:B-1----:R-:W1:Y:S08]  /*01f0*/  LDC R10, c[0x0][0x39c] ;  /* 0x0000e700ff0a7b82 */ /* 0x002e700000000800 */
[----:B------:R-:W2:Y:S01]  /*0200*/  LDC.64 R16, c[0x0][0x388] ;  /* 0x0000e200ff107b82 */ /* 0x000ea20000000a00 */
[----:B-1----:R-:W-:-:S04]  /*0210*/  IMAD R26, R11, R10, R8 ;  /* 0x0000000a0b1a7224 */ /* 0x002fc800078e0208 */
[----:B--2---:R-:W-:-:S05]  /*0220*/  IMAD.WIDE R16, R26, 0x4, R16 ;  /* 0x000000041a107825 */ /* 0x004fca00078e0210 */
[----:B------:R-:W2:Y:S01]  /*0230*/  LDG.E R27, desc[UR6][R16.64] ;  /* 0x00000006101b7981 */ /* 0x000ea2000c1e1900 */
[----:B------:R-:W-:-:S05]  /*0240*/  IMAD.WIDE R24, R10, 0x4, R16 ;  /* 0x000000040a187825 */ /* 0x000fca00078e0210 */
[----:B------:R1:W3:Y:S02]  /*0250*/  LDG.E R19, desc[UR6][R24.64] ;  /* 0x0000000618137981 */ /* 0x0002e4000c1e1900 */
[----:B-1----:R-:W-:-:S05]  /*0260*/  IMAD.WIDE R24, R10, 0x4, R24 ;  /* 0x000000040a187825 */ /* 0x002fca00078e0218 */
[----:B------:R-:W4:Y:S01]  /*0270*/  LDG.E R18, desc[UR6][R24.64] ;  /* 0x0000000618127981 */ /* 0x000f22000c1e1900 */
[----:B------:R-:W-:-:S04]  /*0280*/  IMAD.WIDE R12, R10, 0x4, R24 ;  /* 0x000000040a0c7825 */ /* 0x000fc800078e0218 */
[C---:B------:R-:W-:Y:S02]  /*0290*/  IMAD.WIDE R28, R10.reuse, 0x4, R12 ;  /* 0x000000040a1c7825 */ /* 0x040fe400078e020c */
[----:B------:R-:W5:Y:S02]  /*02a0*/  LDG.E R12, desc[UR6][R12.64] ;  /* 0x000000060c0c7981 */ /* 0x000f64000c1e1900 */
[----:B------:R-:W-:-:S04]  /*02b0*/  IMAD.WIDE R20, R10, 0x4, R28 ;  /* 0x000000040a147825 */ /* 0x000fc800078e021c */
[C---:B------:R-:W-:Y:S01]  /*02c0*/  IMAD.WIDE R14, R10.reuse, 0x4, R20 ;  /* 0x000000040a0e7825 */ /* 0x040fe200078e0214 */
[----:B------:R1:W5:Y:S04]  /*02d0*/  LDG.E R13, desc[UR6][R28.64] ;  /* 0x000000061c0d7981 */ /* 0x000368000c1e1900 */
[----:B------:R-:W5:Y:S01]  /*02e0*/  LDG.E R20, desc[UR6][R20.64] ;  /* 0x0000000614147981 */ /* 0x000f62000c1e1900 */
[----:B------:R-:W-:-:S04]  /*02f0*/  IMAD.WIDE R22, R10, 0x4, R14 ;  /* 0x000000040a167825 */ /* 0x000fc800078e020e */
[C---:B------:R-:W-:Y:S02]  /*0300*/  IMAD.WIDE R16, R10.reuse, 0x4, R22 ;  /* 0x000000040a107825 */ /* 0x040fe400078e0216 */
[----:B------:R-:W5:Y:S02]  /*0310*/  LDG.E R22, desc[UR6][R22.64] ;  /* 0x0000000616167981 */ /* 0x000f64000c1e1900 */
[C---:B-1----:R-:W-:Y:S02]  /*0320*/  IMAD.WIDE R28, R10.reuse, 0x4, R16 ;  /* 0x000000040a1c7825 */ /* 0x042fe400078e0210 */
[----:B------:R1:W5:Y:S04]  /*0330*/  LDG.E R21, desc[UR6][R14.64] ;  /* 0x000000060e157981 */ /* 0x000368000c1e1900 */
[----:B------:R0:W5:Y:S04]  /*0340*/  LDG.E R24, desc[UR6][R28.64] ;  /* 0x000000061c187981 */ /* 0x000168000c1e1900 */
[----:B------:R0:W5:Y:S01]  /*0350*/  LDG.E R23, desc[UR6][R16.64] ;  /* 0x0000000610177981 */ /* 0x000162000c1e1900 */
[----:B-1----:R-:W-:-:S04]  /*0360*/  IMAD.WIDE R14, R10, 0x4, R28 ;  /* 0x000000040a0e7825 */ /* 0x002fc800078e021c */
[----:B0-----:R-:W-:Y:S01]  /*0370*/  IMAD R28, R26, 0x4, R9 ;  /* 0x000000041a1c7824 */ /* 0x001fe200078e0209 */
[----:B------:R0:W5:Y:S01]  /*0380*/  LDG.E R25, desc[UR6][R14.64] ;  /* 0x000000060e197981 */ /* 0x000162000c1e1900 */
[----:B------:R-:W-:-:S03]  /*0390*/  IMAD.WIDE R16, R10, 0x4, R14 ;  /* 0x000000040a107825 */ /* 0x000fc600078e020e */
[C---:B------:R-:W-:Y:S02]  /*03a0*/  LEA R29, R10.reuse, R28, 0x2 ;  /* 0x0000001c0a1d7211 */ /* 0x040fe400078e10ff */
[----:B------:R-:W5:Y:S01]  /*03b0*/  LDG.E R26, desc[UR6][R16.64] ;  /* 0x00000006101a7981 */ /* 0x000f62000c1e1900 */
[----:B0-----:R-:W-:-:S03]  /*03c0*/  IMAD.WIDE R14, R10, 0x4, R16 ;  /* 0x000000040a0e7825 */ /* 0x001fc600078e0210 */
[----:B--2---:R0:W-:Y:S04]  /*03d0*/  STS [R28], R27 ;  /* 0x0000001b1c007388 */ /* 0x0041e80000000800 */
[----:B0-----:R0:W2:Y:S04]  /*03e0*/  LDG.E R27, desc[UR6][R14.64] ;  /* 0x000000060e1b7981 */ /* 0x0010a8000c1e1900 */
[----:B---3--:R1:W-:Y:S01]  /*03f0*/  STS [R29], R19 ;  /* 0x000000131d007388 */ /* 0x0083e20000000800 */
[C---:B0-----:R-:W-:Y:S01]  /*0400*/  IMAD.WIDE R14, R10.reuse, 0x4, R14 ;  /* 0x000000040a0e7825 */ /* 0x041fe200078e020e */
[----:B-1----:R-:W-:-:S04]  /*0410*/  LEA R29, R10, R29, 0x2 ;  /* 0x0000001d0a1d7211 */ /* 0x002fc800078e10ff */
[----:B------:R-:W3:Y:S01]  /*0420*/  LDG.E R28, desc[UR6][R14.64] ;  /* 0x000000060e1c7981 */ /* 0x000ee2000c1e1900 */
[----:B------:R-:W-:-:S03]  /*0430*/  IMAD.WIDE R16, R10, 0x4, R14 ;  /* 0x000000040a107825 */ /* 0x000fc600078e020e */
[----:B----4-:R0:W-:Y:S04]  /*0440*/  STS [R29], R18 ;  /* 0x000000121d007388 */ /* 0x0101e80000000800 */
[----:B------:R1:W4:Y:S01]  /*0450*/  LDG.E R14, desc[UR6][R16.64] ;  /* 0x00000006100e7981 */ /* 0x000322000c1e1900 */
[----:B0-----:R-:W-:-:S05]  /*0460*/  IMAD.WIDE R18, R10, 0x4, R16 ;  /* 0x000000040a127825 */ /* 0x001fca00078e0210 */
[----:B------:R0:W4:Y:S01]  /*0470*/  LDG.E R16, desc[UR6][R18.64] ;  /* 0x0000000612107981 */ /* 0x000122000c1e1900 */
[----:B-1----:R-:W-:-:S05]  /*0480*/  IMAD R17, R10, 0x4, R29 ;  /* 0x000000040a117824 */ /* 0x002fca00078e021d */
[----:B-----5:R1:W-:Y:S02]  /*0490*/  STS [R17], R12 ;  /* 0x0000000c11007388 */ /* 0x0203e40000000800 */
[----:B-1----:R-:W-:-:S04]  /*04a0*/  LEA R12, R10, R17, 0x2 ;  /* 0x000000110a0c7211 */ /* 0x002fc800078e10ff */
[C---:B0-----:R-:W-:Y:S01]  /*04b0*/  LEA R19, R10.reuse, R12, 0x2 ;  /* 0x0000000c0a137211 */ /* 0x041fe200078e10ff */
[----:B------:R0:W-:Y:S04]  /*04c0*/  STS [R12], R13 ;  /* 0x0000000d0c007388 */ /* 0x0001e80000000800 */
[----:B0-----:R-:W-:-:S05]  /*04d0*/  IMAD R13, R10, 0x4, R19 ;  /* 0x000000040a0d7824 */ /* 0x001fca00078e0213 */
[----:B------:R-:W-:-:S04]  /*04e0*/  LEA R29, R10, R13, 0x2 ;  /* 0x0000000d0a1d7211 */ /* 0x000fc800078e10ff */
[----:B------:R-:W-:-:S05]  /*04f0*/  LEA R18, R10, R29, 0x2 ;  /* 0x0000001d0a127211 */ /* 0x000fca00078e10ff */
[C---:B------:R-:W-:Y:S01]  /*0500*/  IMAD R15, R10.reuse, 0x4, R18 ;  /* 0x000000040a0f7824 */ /* 0x040fe200078e0212 */
[----:B------:R0:W-:Y:S04]  /*0510*/  STS [R19], R20 ;  /* 0x0000001413007388 */ /* 0x0001e80000000800 */
[----:B------:R-:W-:-:S04]  /*0520*/  LEA R17, R10, R15, 0x2 ;  /* 0x0000000f0a117211 */ /* 0x000fc800078e10ff */
[C---:B0-----:R-:W-:Y:S01]  /*0530*/  LEA R19, R10.reuse, R17, 0x2 ;  /* 0x000000110a137211 */ /* 0x041fe200078e10ff */
[----:B------:R0:W-:Y:S04]  /*0540*/  STS [R13], R21 ;  /* 0x000000150d007388 */ /* 0x0001e80000000800 */
[C---:B------:R-:W-:Y:S01]  /*0550*/  IMAD R12, R10.reuse, 0x4, R19 ;  /* 0x000000040a0c7824 */ /* 0x040fe200078e0213 */
[----:B------:R1:W-:Y:S04]  /*0560*/  STS [R29], R22 ;  /* 0x000000161d007388 */ /* 0x0003e80000000800 */
[C---:B0-----:R-:W-:Y:S01]  /*0570*/  LEA R13, R10.reuse, R12, 0x2 ;  /* 0x0000000c0a0d7211 */ /* 0x041fe200078e10ff */
[----:B------:R1:W-:Y:S03]  /*0580*/  STS [R18], R23 ;  /* 0x0000001712007388 */ /* 0x0003e60000000800 */
[C---:B------:R-:W-:Y:S01]  /*0590*/  LEA R21, R10.reuse, R13, 0x2 ;  /* 0x0000000d0a157211 */ /* 0x040fe200078e10ff */
[----:B------:R1:W-:Y:S03]  /*05a0*/  STS [R15], R24 ;  /* 0x000000180f007388 */ /* 0x0003e60000000800 */
[----:B------:R-:W-:Y:S01]  /*05b0*/  LEA R10, R10, R21, 0x2 ;  /* 0x000000150a0a7211 */ /* 0x000fe200078e10ff */
[----:B------:R1:W-:Y:S04]  /*05c0*/  STS [R17], R25 ;  /* 0x0000001911007388 */ /* 0x0003e80000000800 */
[----:B------:R1:W-:Y:S01]  /*05d0*/  STS [R19], R26 ;  /* 0x0000001a13007388 */ /* 0x0003e20000000800 */
[----:B------:R-:W-:-:S05]  /*05e0*/  VIADD R11, R11, 0x10 ;  /* 0x000000100b0b7836 */ /* 0x000fca0000000000 */
[----:B------:R-:W-:Y:S01]  /*05f0*/  ISETP.NE.AND P2, PT, R11, R6, PT ;  /* 0x000000060b00720c */ /* 0x000fe20003f45270 */
[----:B--2---:R1:W-:Y:S04]  /*0600*/  STS [R12], R27 ;  /* 0x0000001b0c007388 */ /* 0x0043e80000000800 */
[----:B---3--:R1:W-:Y:S04]  /*0610*/  STS [R13], R28 ;  /* 0x0000001c0d007388 */ /* 0x0083e80000000800 */
[----:B----4-:R1:W-:Y:S04]  /*0620*/  STS [R21], R14 ;  /* 0x0000000e15007388 */ /* 0x0103e80000000800 */
[----:B------:R1:W-:Y:S01]  /*0630*/  STS [R10], R16 ;  /* 0x000000100a007388 */ /* 0x0003e20000000800 */
[----:B------:R-:W-:Y:S05]  /*0640*/  @P2 BRA `(.L_x_21) ;  /* 0xfffffff800e82947 */ /* 0x000fea000383ffff */
[----:B------:R-:W-:-:S07]  /*0650*/  MOV R9, R6 ;  /* 0x0000000600097202 */ /* 0x000fce0000000f00 */
.L_x_20:
[----:B------:R-:W-:-:S13]  /*0660*/  ISETP.NE.AND P2, PT, R4, RZ, PT ;  /* 0x000000ff0400720c */ /* 0x000fda0003f45270 */
[----:B------:R-:W-:Y:S05]  /*0670*/  @!P2 BRA `(.L_x_22) ;  /* 0x000000040064a947 */ /* 0x000fea0003800000 */
[----:B------:R-:W-:Y:S01]  /*0680*/  ISETP.NE.AND P2, PT, R5, RZ, PT ;  /* 0x000000ff0500720c */ /* 0x000fe20003f45270 */
[----:B------:R-:W-:-:S12]  /*0690*/  @!P0 BRA `(.L_x_23) ;  /* 0x00000000009c8947 */ /* 0x000fd80003800000 */
[----:B-1----:R-:W1:Y:S08]  /*06a0*/  LDC R27, c[0x0][0x39c] ;  /* 0x0000e700ff1b7b82 */ /* 0x002e700000000800 */
[----:B------:R-:W2:Y:S01]  /*06b0*/  LDC.64 R22, c[0x0][0x388] ;  /* 0x0000e200ff167b82 */ /* 0x000ea20000000a00 */
[----:B-1----:R-:W-:-:S04]  /*06c0*/  IMAD R26, R9, R27, R8 ;  /* 0x0000001b091a7224 */ /* 0x002fc800078e0208 */
[----:B--2---:R-:W-:-:S04]  /*06d0*/  IMAD.WIDE R22, R26, 0x4, R22 ;  /* 0x000000041a167825 */ /* 0x004fc800078e0216 */
[C---:B------:R-:W-:Y:S02]  /*06e0*/  IMAD.WIDE R10, R27.reuse, 0x4, R22 ;  /* 0x000000041b0a7825 */ /* 0x040fe400078e0216 */
[----:B------:R-:W2:Y:S02]  /*06f0*/  LDG.E R22, desc[UR6][R22.64] ;  /* 0x0000000616167981 */ /* 0x000ea4000c1e1900 */
[C---:B------:R-:W-:Y:S02]  /*0700*/  IMAD.WIDE R12, R27.reuse, 0x4, R10 ;  /* 0x000000041b0c7825 */ /* 0x040fe400078e020a */
[----:B------:R1:W3:Y:S02]  /*0710*/  LDG.E R10, desc[UR6][R10.64] ;  /* 0x000000060a0a7981 */ /* 0x0002e4000c1e1900 */
[C---:B------:R-:W-:Y:S02]  /*0720*/  IMAD.WIDE R14, R27.reuse, 0x4, R12 ;  /* 0x000000041b0e7825 */ /* 0x040fe400078e020c */
[----:B------:R4:W5:Y:S02]  /*0730*/  LDG.E R12, desc[UR6][R12.64] ;  /* 0x000000060c0c7981 */ /* 0x000964000c1e1900 */
[----:B------:R-:W-:-:S02]  /*0740*/  IMAD.WIDE R16, R27, 0x4, R14 ;  /* 0x000000041b107825 */ /* 0x000fc400078e020e */
[----:B------:R0:W5:Y:S02]  /*0750*/  LDG.E R14, desc[UR6][R14.64] ;  /* 0x000000060e0e7981 */ /* 0x000164000c1e1900 */
[C---:B------:R-:W-:Y:S02]  /*0760*/  IMAD.WIDE R18, R27.reuse, 0x4, R16 ;  /* 0x000000041b127825 */ /* 0x040fe400078e0210 */
[----:B------:R0:W5:Y:S02]  /*0770*/  LDG.E R16, desc[UR6][R16.64] ;  /* 0x0000000610107981 */ /* 0x000164000c1e1900 */
[C---:B------:R-:W-:Y:S02]  /*0780*/  IMAD.WIDE R20, R27.reuse, 0x4, R18 ;  /* 0x000000041b147825 */ /* 0x040fe400078e0212 */
[----:B------:R0:W5:Y:S02]  /*0790*/  LDG.E R18, desc[UR6][R18.64] ;  /* 0x0000000612127981 */ /* 0x000164000c1e1900 */
[----:B------:R-:W-:-:S02]  /*07a0*/  IMAD.WIDE R24, R27, 0x4, R20 ;  /* 0x000000041b187825 */ /* 0x000fc400078e0214 */
[----:B------:R0:W5:Y:S04]  /*07b0*/  LDG.E R20, desc[UR6][R20.64] ;  /* 0x0000000614147981 */ /* 0x000168000c1e1900 */
[----:B------:R-:W5:Y:S01]  /*07c0*/  LDG.E R24, desc[UR6][R24.64] ;  /* 0x0000000618187981 */ /* 0x000f62000c1e1900 */
[----:B------:R-:W1:Y:S01]  /*07d0*/  S2UR UR5, SR_CgaCtaId ;  /* 0x00000000000579c3 */ /* 0x000e620000008800 */
[----:B------:R-:W-:Y:S02]  /*07e0*/  UMOV UR4, 0x400 ;  /* 0x0000040000047882 */ /* 0x000fe40000000000 */
[----:B-1----:R-:W-:-:S06]  /*07f0*/  ULEA UR4, UR5, UR4, 0x18 ;  /* 0x0000000405047291 */ /* 0x002fcc000f8ec0ff */
[----:B------:R-:W-:-:S04]  /*0800*/  LEA R26, R26, UR4, 0x2 ;  /* 0x000000041a1a7c11 */ /* 0x000fc8000f8e10ff */
[----:B------:R-:W-:-:S04]  /*0810*/  LEA R11, R27, R26, 0x2 ;  /* 0x0000001a1b0b7211 */ /* 0x000fc800078e10ff */
[----:B----4-:R-:W-:-:S05]  /*0820*/  LEA R13, R27, R11, 0x2 ;  /* 0x0000000b1b0d7211 */ /* 0x010fca00078e10ff */
[----:B0-----:R-:W-:-:S05]  /*0830*/  IMAD R15, R27, 0x4, R13 ;  /* 0x000000041b0f7824 */ /* 0x001fca00078e020d */
[----:B------:R-:W-:-:S04]  /*0840*/  LEA R17, R27, R15, 0x2 ;  /* 0x0000000f1b117211 */ /* 0x000fc800078e10ff */
[----:B------:R-:W-:-:S04]  /*0850*/  LEA R19, R27, R17, 0x2 ;  /* 0x000000111b137211 */ /* 0x000fc800078e10ff */
[----:B------:R-:W-:-:S05]  /*0860*/  LEA R21, R27, R19, 0x2 ;  /* 0x000000131b157211 */ /* 0x000fca00078e10ff */
[----:B------:R-:W-:Y:S01]  /*0870*/  IMAD R27, R27, 0x4, R21 ;  /* 0x000000041b1b7824 */ /* 0x000fe200078e0215 */
[----:B------:R-:W-:Y:S01]  /*0880*/  IADD3 R9, PT, PT, R9, 0x8, RZ ;  /* 0x0000000809097810 */ /* 0x000fe20007ffe0ff */
[----:B--2---:R2:W-:Y:S04]  /*0890*/  STS [R26], R22 ;  /* 0x000000161a007388 */ /* 0x0045e80000000800 */
[----:B---3--:R2:W-:Y:S04]  /*08a0*/  STS [R11], R10 ;  /* 0x0000000a0b007388 */ /* 0x0085e80000000800 */
[----:B-----5:R2:W-:Y:S04]  /*08b0*/  STS [R13], R12 ;  /* 0x0000000c0d007388 */ /* 0x0205e80000000800 */
[----:B------:R2:W-:Y:S04]  /*08c0*/  STS [R15], R14 ;  /* 0x0000000e0f007388 */ /* 0x0005e80000000800 */
[----:B------:R2:W-:Y:S04]  /*08d0*/  STS [R17], R16 ;  /* 0x0000001011007388 */ /* 0x0005e80000000800 */
[----:B------:R2:W-:Y:S04]  /*08e0*/  STS [R19], R18 ;  /* 0x0000001213007388 */ /* 0x0005e80000000800 */
[----:B------:R2:W-:Y:S04]  /*08f0*/  STS [R21], R20 ;  /* 0x0000001415007388 */ /* 0x0005e80000000800 */
[----:B------:R2:W-:Y:S02]  /*0900*/  STS [R27], R24 ;  /* 0x000000181b007388 */ /* 0x0005e40000000800 */
.L_x_23:
[----:B------:R-:W-:Y:S05]  /*0910*/  @!P2 BRA `(.L_x_22) ;  /* 0x0000000000bca947 */ /* 0x000fea0003800000 */
[----:B------:R-:W-:Y:S01]  /*0920*/  ISETP.NE.AND P2, PT, R7, RZ, PT ;  /* 0x000000ff0700720c */ /* 0x000fe20003f45270 */
[----:B------:R-:W-:-:S12]  /*0930*/  @!P1 BRA `(.L_x_24) ;  /* 0x00000000005c9947 */ /* 0x000fd80003800000 */
[----:B-12---:R-:W1:Y:S08]  /*0940*/  LDC R19, c[0x0][0x39c] ;  /* 0x0000e700ff137b82 */ /* 0x006e700000000800 */
[----:B------:R-:W2:Y:S01]  /*0950*/  LDC.64 R10, c[0x0][0x388] ;  /* 0x0000e200ff0a7b82 */ /* 0x000ea20000000a00 */
[----:B-1----:R-:W-:-:S04]  /*0960*/  IMAD R21, R9, R19, R8 ;  /* 0x0000001309157224 */ /* 0x002fc800078e0208 */
[----:B--2---:R-:W-:-:S04]  /*0970*/  IMAD.WIDE R10, R21, 0x4, R10 ;  /* 0x00000004150a7825 */ /* 0x004fc800078e020a */
[C---:B------:R-:W-:Y:S02]  /*0980*/  IMAD.WIDE R12, R19.reuse, 0x4, R10 ;  /* 0x00000004130c7825 */ /* 0x040fe400078e020a */
[----:B------:R-:W2:Y:S02]  /*0990*/  LDG.E R10, desc[UR6][R10.64] ;  /* 0x000000060a0a7981 */ /* 0x000ea4000c1e1900 */
[C---:B------:R-:W-:Y:S02]  /*09a0*/  IMAD.WIDE R14, R19.reuse, 0x4, R12 ;  /* 0x00000004130e7825 */ /* 0x040fe400078e020c */
[----:B------:R-:W3:Y:S02]  /*09b0*/  LDG.E R12, desc[UR6][R12.64] ;  /* 0x000000060c0c7981 */ /* 0x000ee4000c1e1900 */
[----:B------:R-:W-:Y:S02]  /*09c0*/  IMAD.WIDE R16, R19, 0x4, R14 ;  /* 0x0000000413107825 */ /* 0x000fe400078e020e */
[----:B------:R-:W4:Y:S04]  /*09d0*/  LDG.E R14, desc[UR6][R14.64] ;  /* 0x000000060e0e7981 */ /* 0x000f28000c1e1900 */
[----:B------:R-:W5:Y:S01]  /*09e0*/  LDG.E R16, desc[UR6][R16.64] ;  /* 0x0000000610107981 */ /* 0x000f62000c1e1900 */
[----:B------:R-:W1:Y:S01]  /*09f0*/  S2UR UR5, SR_CgaCtaId ;  /* 0x00000000000579c3 */ /* 0x000e620000008800 */
[----:B------:R-:W-:-:S02]  /*0a00*/  UMOV UR4, 0x400 ;  /* 0x0000040000047882 */ /* 0x000fc40000000000 */
[----:B-1----:R-:W-:-:S06]  /*0a10*/  ULEA UR4, UR5, UR4, 0x18 ;  /* 0x0000000405047291 */ /* 0x002fcc000f8ec0ff */
[----:B------:R-:W-:-:S04]  /*0a20*/  LEA R21, R21, UR4, 0x2 ;  /* 0x0000000415157c11 */ /* 0x000fc8000f8e10ff */
[----:B------:R-:W-:-:S04]  /*0a30*/  LEA R18, R19, R21, 0x2 ;  /* 0x0000001513127211 */ /* 0x000fc800078e10ff */
[----:B------:R-:W-:-:S05]  /*0a40*/  LEA R20, R19, R18, 0x2 ;  /* 0x0000001213147211 */ /* 0x000fca00078e10ff */
[----:B------:R-:W-:Y:S01]  /*0a50*/  IMAD R19, R19, 0x4, R20 ;  /* 0x0000000413137824 */ /* 0x000fe200078e0214 */
[----:B------:R-:W-:Y:S01]  /*0a60*/  IADD3 R9, PT, PT, R9, 0x4, RZ ;  /* 0x0000000409097810 */ /* 0x000fe20007ffe0ff */
[----:B--2---:R1:W-:Y:S04]  /*0a70*/  STS [R21], R10 ;  /* 0x0000000a15007388 */ /* 0x0043e80000000800 */
[----:B---3--:R1:W-:Y:S04]  /*0a80*/  STS [R18], R12 ;  /* 0x0000000c12007388 */ /* 0x0083e80000000800 */
[----:B----4-:R1:W-:Y:S04]  /*0a90*/  STS [R20], R14 ;  /* 0x0000000e14007388 */ /* 0x0103e80000000800 */
[----:B-----5:R1:W-:Y:S02]  /*0aa0*/  STS [R19], R16 ;  /* 0x0000001013007388 */ /* 0x0203e40000000800 */
.L_x_24:
[----:B------:R-:W-:Y:S05]  /*0ab0*/  @!P2 BRA `(.L_x_22) ;  /* 0x000000000054a947 */ /* 0x000fea0003800000 */
[----:B-12---:R-:W1:Y:S08]  /*0ac0*/  LDC R14, c[0x0][0x39c] ;  /* 0x0000e700ff0e7b82 */ /* 0x006e700000000800 */
[----:B------:R-:W2:Y:S01]  /*0ad0*/  LDC.64 R10, c[0x0][0x388] ;  /* 0x0000e200ff0a7b82 */ /* 0x000ea20000000a00 */
[----:B-1----:R-:W-:-:S04]  /*0ae0*/  IMAD R9, R9, R14, R8 ;  /* 0x0000000e09097224 */ /* 0x002fc800078e0208 */
[----:B--2---:R-:W-:-:S05]  /*0af0*/  IMAD.WIDE R10, R9, 0x4, R10 ;  /* 0x00000004090a7825 */ /* 0x004fca00078e020a */
[----:B------:R-:W2:Y:S01]  /*0b00*/  LDG.E R12, desc[UR6][R10.64] ;  /* 0x000000060a0c7981 */ /* 0x000ea2000c1e1900 */
[----:B------:R-:W1:Y:S01]  /*0b10*/  S2UR UR5, SR_CgaCtaId ;  /* 0x00000000000579c3 */ /* 0x000e620000008800 */
[----:B------:R-:W-:Y:S01]  /*0b20*/  UMOV UR4, 0x400 ;  /* 0x0000040000047882 */ /* 0x000fe20000000000 */
[----:B------:R-:W-:Y:S01]  /*0b30*/  ISETP.NE.AND P2, PT, R7, 0x1, PT ;  /* 0x000000010700780c */ /* 0x000fe20003f45270 */
[----:B-1----:R-:W-:-:S06]  /*0b40*/  ULEA UR4, UR5, UR4, 0x18 ;  /* 0x0000000405047291 */ /* 0x002fcc000f8ec0ff */
[----:B------:R-:W-:-:S05]  /*0b50*/  LEA R9, R9, UR4, 0x2 ;  /* 0x0000000409097c11 */ /* 0x000fca000f8e10ff */
[----:B--2---:R3:W-:Y:S01]  /*0b60*/  STS [R9], R12 ;  /* 0x0000000c09007388 */ /* 0x0047e20000000800 */
[----:B------:R-:W-:Y:S05]  /*0b70*/  @!P2 BRA `(.L_x_22) ;  /* 0x000000000024a947 */ /* 0x000fea0003800000 */
[----:B------:R-:W-:Y:S01]  /*0b80*/  ISETP.NE.AND P2, PT, R7, 0x2, PT ;  /* 0x000000020700780c */ /* 0x000fe20003f45270 */
[----:B---3--:R-:W-:-:S12]  /*0b90*/  IMAD.WIDE R12, R14, 0x4, R10 ;  /* 0x000000040e0c7825 */ /* 0x008fd800078e020a */
[C---:B------:R-:W-:Y:S02]  /*0ba0*/  @P2 IMAD.WIDE R10, R14.reuse, 0x4, R12 ;  /* 0x000000040e0a2825 */ /* 0x040fe400078e020c */
[----:B------:R-:W2:Y:S04]  /*0bb0*/  LDG.E R12, desc[UR6][R12.64] ;  /* 0x000000060c0c7981 */ /* 0x000ea8000c1e1900 */
[----:B------:R-:W3:Y:S01]  /*0bc0*/  @P2 LDG.E R10, desc[UR6][R10.64] ;  /* 0x000000060a0a2981 */ /* 0x000ee2000c1e1900 */
[----:B------:R-:W-:-:S04]  /*0bd0*/  LEA R15, R14, R9, 0x2 ;  /* 0x000000090e0f7211 */ /* 0x000fc800078e10ff */
[----:B------:R-:W-:Y:S01]  /*0be0*/  @P2 LEA R9, R14, R15, 0x2 ;  /* 0x0000000f0e092211 */ /* 0x000fe200078e10ff */
[----:B--2---:R4:W-:Y:S04]  /*0bf0*/  STS [R15], R12 ;  /* 0x0000000c0f007388 */ /* 0x0049e80000000800 */
[----:B---3--:R4:W-:Y:S02]  /*0c00*/  @P2 STS [R9], R10 ;  /* 0x0000000a09002388 */ /* 0x0089e40000000800 */
.L_x_22:
[----:B------:R-:W1:Y:S01]  /*0c10*/  LDCU UR4, c[0x0][0x39c] ;  /* 0x00007380ff0477ac */ /* 0x000e620008000800 */
[----:B0-----:R-:W-:Y:S01]  /*0c20*/  IMAD.IADD R8, R3, 0x1, R8 ;  /* 0x0000000103087824 */ /* 0x001fe200078e0208 */
[----:B-12---:R-:W-:-:S04]  /*0c30*/  MOV R17, UR4 ;  /* 0x0000000400117c02 */ /* 0x006fc80008000f00 */
[----:B------:R-:W-:-:S13]  /*0c40*/  ISETP.GE.AND P2, PT, R8, R17, PT ;  /* 0x000000110800720c */ /* 0x000fda0003f46270 */
[----:B------:R-:W-:Y:S05]  /*0c50*/  @!P2 BRA `(.L_x_25) ;  /* 0xfffffff40040a947 */ /* 0x000fea000383ffff */
.L_x_19:
[----:B------:R-:W-:Y:S05]  /*0c60*/  BSYNC.RECONVERGENT B0 ;  /* 0x0000000000007941 */ /* 0x000fea0003800200 */
.L_x_18:
[----:B---34-:R-:W0:Y:S01]  /*0c70*/  S2R R9, SR_CTAID.X ;  /* 0x0000000000097919 */ /* 0x018e220000002500 */
[----:B------:R-:W0:Y:S01]  /*0c80*/  LDCU UR4, c[0x0][0x360] ;  /* 0x00006c00ff0477ac */ /* 0x000e220008000800 */
[----:B------:R-:W-:Y:S06]  /*0c90*/  BAR.SYNC.DEFER_BLOCKING 0x0 ;  /* 0x0000000000007b1d */ /* 0x000fec0000010000 */
[----:B------:R-:W1:Y:S01]  /*0ca0*/  LDCU UR5, c[0x0][0x398] ;  /* 0x00007300ff0577ac */ /* 0x000e620008000800 */
[----:B0-----:R-:W-:-:S05]  /*0cb0*/  IMAD R9, R9, UR4, R0 ;  /* 0x0000000409097c24 */ /* 0x001fca000f8e0200 */
[----:B-1----:R-:W-:-:S13]  /*0cc0*/  ISETP.GE.AND P0, PT, R9, UR5, PT ;  /* 0x0000000509007c0c */ /* 0x002fda000bf06270 */
[----:B------:R-:W-:Y:S05]  /*0cd0*/  @P0 EXIT ;  /* 0x000000000000094d */ /* 0x000fea0003800000 */
[----:B------:R-:W-:Y:S01]  /*0ce0*/  ISETP.GE.AND P0, PT, R17, 0x1, PT ;  /* 0x000000011100780c */ /* 0x000fe20003f06270 */
[----:B------:R-:W-:-:S12]  /*0cf0*/  BSSY.RECONVERGENT B0, `(.L_x_26) ;  /* 0x0000092000007945 */ /* 0x000fd80003800200 */
[----:B------:R-:W-:Y:S05]  /*0d00*/  @!P0 BRA `(.L_x_27) ;  /* 0x0000000800408947 */ /* 0x000fea0003800000 */
[----:B------:R-:W-:-:S13]  /*0d10*/  ISETP.GE.AND P0, PT, R2, 0x1, PT ;  /* 0x000000010200780c */ /* 0x000fda0003f06270 */
[----:B------:R-:W-:Y:S05]  /*0d20*/  @!P0 BRA `(.L_x_28) ;  /* 0x0000000800348947 */ /* 0x000fea0003800000 */
[----:B------:R-:W0:Y:S01]  /*0d30*/  LDC.64 R4, c[0x0][0x380] ;  /* 0x0000e000ff047b82 */ /* 0x000e220000000a00 */
[C---:B------:R-:W-:Y:S01]  /*0d40*/  LOP3.LUT R18, R2.reuse, 0x7, RZ, 0xc0, !PT ;  /* 0x0000000702127812 */ /* 0x040fe200078ec0ff */
[----:B------:R-:W-:Y:S02]  /*0d50*/  HFMA2 R14, -RZ, RZ, 0, 0 ;  /* 0x00000000ff0e7431 */ /* 0x000fe400000001ff */
[----:B------:R-:W-:Y:S01]  /*0d60*/  IMAD R8, R9, R2, RZ ;  /* 0x0000000209087224 */ /* 0x000fe200078e02ff */
[C---:B------:R-:W-:Y:S01]  /*0d70*/  LOP3.LUT R16, R2.reuse, 0x3, RZ, 0xc0, !PT ;  /* 0x0000000302107812 */ /* 0x040fe200078ec0ff */
[----:B------:R-:W-:Y:S01]  /*0d80*/  IMAD.SHL.U32 R15, R2, 0x4, RZ ;  /* 0x00000004020f7824 */ /* 0x000fe200078e00ff */
[----:B------:R-:W-:Y:S02]  /*0d90*/  IADD3 R0, PT, PT, R18, -0x1, RZ ;  /* 0xffffffff12007810 */ /* 0x000fe40007ffe0ff */
[----:B------:R-:W-:Y:S02]  /*0da0*/  MOV R13, 0x7f7fffff ;  /* 0x7f7fffff000d7802 */ /* 0x000fe40000000f00 */
[----:B------:R-:W-:-:S02]  /*0db0*/  ISETP.GE.U32.AND P0, PT, R0, 0x3, PT ;  /* 0x000000030000780c */ /* 0x000fc40003f06070 */
[----:B------:R-:W-:-:S04]  /*0dc0*/  LOP3.LUT R0, R2, 0x7ffffff8, RZ, 0xc0, !PT ;  /* 0x7ffffff802007812 */ /* 0x000fc800078ec0ff */
[----:B------:R-:W-:Y:S02]  /*0dd0*/  IADD3 R12, PT, PT, -R0, RZ, RZ ;  /* 0x000000ff000c7210 */ /* 0x000fe40007ffe1ff */
[----:B0-----:R-:W-:-:S04]  /*0de0*/  IADD3 R4, P1, PT, R4, 0x10, RZ ;  /* 0x0000001004047810 */ /* 0x001fc80007f3e0ff */
[----:B------:R-:W-:-:S09]  /*0df0*/  IADD3.X R5, PT, PT, RZ, R5, RZ, P1, !PT ;  /* 0x00000005ff057210 */ /* 0x000fd20000ffe4ff */
.L_x_36:
[----:B------:R-:W0:Y:S01]  /*0e00*/  LDC R11, c[0x0][0x3a0] ;  /* 0x0000e800ff0b7b82 */ /* 0x000e220000000800 */
[----:B------:R-:W-:Y:S01]  /*0e10*/  IMAD.MOV.U32 R10, RZ, RZ, RZ ;  /* 0x000000ffff0a7224 */ /* 0x000fe200078e00ff */
[----:B------:R-:W-:Y:S02]  /*0e20*/  MOV R19, RZ ;  /* 0x000000ff00137202 */ /* 0x000fe40000000f00 */
[----:B0-----:R-:W-:-:S13]  /*0e30*/  ISETP.GE.U32.AND P1, PT, R11, 0x8, PT ;  /* 0x000000080b00780c */ /* 0x001fda0003f26070 */
[----:B------:R-:W-:Y:S05]  /*0e40*/  @!P1 BRA `(.L_x_29) ;  /* 0x0000000000c49947 */ /* 0x000fea0003800000 */
[----:B------:R-:W0:Y:S01]  /*0e50*/  S2UR UR5, SR_CgaCtaId ;  /* 0x00000000000579c3 */ /* 0x000e220000008800 */
[----:B------:R-:W-:Y:S01]  /*0e60*/  UMOV UR4, 0x400 ;  /* 0x0000040000047882 */ /* 0x000fe20000000000 */
[----:B------:R-:W-:Y:S01]  /*0e70*/  BSSY.RECONVERGENT B1, `(.L_x_30) ;  /* 0x000002d000017945 */ /* 0x000fe20003800200 */
[----:B------:R-:W-:Y:S01]  /*0e80*/  MOV R10, RZ ;  /* 0x000000ff000a7202 */ /* 0x000fe20000000f00 */
[----:B------:R-:W-:Y:S01]  /*0e90*/  IMAD.MOV.U32 R6, RZ, RZ, R12 ;  /* 0x000000ffff067224 */ /* 0x000fe200078e000c */
[----:B------:R-:W-:Y:S01]  /*0ea0*/  MOV R7, R8 ;  /* 0x0000000800077202 */ /* 0x000fe20000000f00 */
[----:B0-----:R-:W-:-:S06]  /*0eb0*/  ULEA UR4, UR5, UR4, 0x18 ;  /* 0x0000000405047291 */ /* 0x001fcc000f8ec0ff */
[----:B------:R-:W-:-:S05]  /*0ec0*/  IMAD R19, R15, R14, UR4 ;  /* 0x000000040f137e24 */ /* 0x000fca000f8e020e */
[----:B------:R-:W-:-:S07]  /*0ed0*/  IADD3 R19, PT, PT, R19, 0x10, RZ ;  /* 0x0000001013137810 */ /* 0x000fce0007ffe0ff */
.L_x_31:
[----:B------:R-:W-:Y:S01]  /*0ee0*/  IMAD.WIDE R2, R7, 0x4, R4 ;  /* 0x0000000407027825 */ /* 0x000fe200078e0204 */
[----:B------:R-:W0:Y:S04]  /*0ef0*/  LDS R27, [R19+-0x10] ;  /* 0xfffff000131b7984 */ /* 0x000e280000000800 */
[----:B------:R-:W0:Y:S04]  /*0f00*/  LDG.E R20, desc[UR6][R2.64+-0x10] ;  /* 0xfffff00602147981 */ /* 0x000e28000c1e1900 */
[----:B------:R-:W2:Y:S04]  /*0f10*/  LDG.E R26, desc[UR6][R2.64+-0xc] ;  /* 0xfffff406021a7981 */ /* 0x000ea8000c1e1900 */
[----:B------:R-:W3:Y:S04]  /*0f20*/  LDG.E R25, desc[UR6][R2.64+-0x8] ;  /* 0xfffff80602197981 */ /* 0x000ee8000c1e1900 */
[----:B------:R-:W4:Y:S04]  /*0f30*/  LDG.E R23, desc[UR6][R2.64+-0x4] ;  /* 0xfffffc0602177981 */ /* 0x000f28000c1e1900 */
[----:B------:R-:W5:Y:S04]  /*0f40*/  LDG.E R22, desc[UR6][R2.64] ;  /* 0x0000000602167981 */ /* 0x000f68000c1e1900 */
[----:B------:R-:W5:Y:S04]  /*0f50*/  LDG.E R21, desc[UR6][R2.64+0x4] ;  /* 0x0000040602157981 */ /* 0x000f68000c1e1900 */
[----:B------:R-:W5:Y:S04]  /*0f60*/  LDG.E R24, desc[UR6][R2.64+0xc] ;  /* 0x00000c0602187981 */ /* 0x000f68000c1e1900 */
[----:B------:R-:W-:Y:S01]  /*0f70*/  LDS R28, [R19+-0x4] ;  /* 0xfffffc00131c7984 */ /* 0x000fe20000000800 */
[----:B0-----:R-:W-:-:S03]  /*0f80*/  FADD R27, R20, -R27 ;  /* 0x8000001b141b7221 */ /* 0x001fc60000000000 */
[----:B------:R0:W5:Y:S01]  /*0f90*/  LDG.E R20, desc[UR6][R2.64+0x8] ;  /* 0x0000080602147981 */ /* 0x000162000c1e1900 */
[----:B------:R-:W-:-:S03]  /*0fa0*/  FFMA R10, R27, R27, R10 ;  /* 0x0000001b1b0a7223 */ /* 0x000fc6000000000a */
[----:B------:R-:W2:Y:S04]  /*0fb0*/  LDS R27, [R19+-0xc] ;  /* 0xfffff400131b7984 */ /* 0x000ea80000000800 */
[----:B0-----:R-:W-:Y:S01]  /*0fc0*/  LDS R3, [R19+0x8] ;  /* 0x0000080013037984 */ /* 0x001fe20000000800 */
[----:B--2---:R-:W-:-:S03]  /*0fd0*/  FADD R27, R26, -R27 ;  /* 0x8000001b1a1b7221 */ /* 0x004fc60000000000 */
[----:B------:R-:W3:Y:S01]  /*0fe0*/  LDS R26, [R19+-0x8] ;  /* 0xfffff800131a7984 */ /* 0x000ee20000000800 */
[----:B------:R-:W-:Y:S01]  /*0ff0*/  FFMA R10, R27, R27, R10 ;  /* 0x0000001b1b0a7223 */ /* 0x000fe2000000000a */
[----:B----4-:R-:W-:Y:S02]  /*1000*/  FADD R28, R23, -R28 ;  /* 0x8000001c171c7221 */ /* 0x010fe40000000000 */
[----:B------:R-:W5:Y:S01]  /*1010*/  LDS R23, [R19+0xc] ;  /* 0x00000c0013177984 */ /* 0x000f620000000800 */
[----:B---3--:R-:W-:-:S03]  /*1020*/  FADD R27, R25, -R26 ;  /* 0x8000001a191b7221 */ /* 0x008fc60000000000 */
[----:B------:R-:W0:Y:S01]  /*1030*/  LDS R25, [R19] ;  /* 0x0000000013197984 */ /* 0x000e220000000800 */
[----:B------:R-:W-:-:S03]  /*1040*/  FFMA R27, R27, R27, R10 ;  /* 0x0000001b1b1b7223 */ /* 0x000fc6000000000a */
[----:B------:R1:W2:Y:S01]  /*1050*/  LDS R10, [R19+0x4] ;  /* 0x00000400130a7984 */ /* 0x0002a20000000800 */
[----:B------:R-:W-:Y:S01]  /*1060*/  IADD3 R6, PT, PT, R6, 0x8, RZ ;  /* 0x0000000806067810 */ /* 0x000fe20007ffe0ff */
[----:B------:R-:W-:-:S03]  /*1070*/  FFMA R27, R28, R28, R27 ;  /* 0x0000001c1c1b7223 */ /* 0x000fc6000000001b */
[----:B------:R-:W-:Y:S01]  /*1080*/  ISETP.NE.AND P1, PT, R6, RZ, PT ;  /* 0x000000ff0600720c */ /* 0x000fe20003f25270 */
[----:B-----5:R-:W-:Y:S01]  /*1090*/  FADD R24, R24, -R23 ;  /* 0x8000001718187221 */ /* 0x020fe20000000000 */
[----:B------:R-:W-:Y:S01]  /*10a0*/  VIADD R7, R7, 0x8 ;  /* 0x0000000807077836 */ /* 0x000fe20000000000 */
[----:B-1----:R-:W-:Y:S01]  /*10b0*/  IADD3 R19, PT, PT, R19, 0x20, RZ ;  /* 0x0000002013137810 */ /* 0x002fe20007ffe0ff */
[----:B0-----:R-:W-:-:S04]  /*10c0*/  FADD R22, R22, -R25 ;  /* 0x8000001916167221 */ /* 0x001fc80000000000 */
[----:B------:R-:W-:Y:S01]  /*10d0*/  FFMA R27, R22, R22, R27 ;  /* 0x00000016161b7223 */ /* 0x000fe2000000001b */
[----:B--2---:R-:W-:-:S04]  /*10e0*/  FADD R10, R21, -R10 ;  /* 0x8000000a150a7221 */ /* 0x004fc80000000000 */
[----:B------:R-:W-:Y:S01]  /*10f0*/  FFMA R27, R10, R10, R27 ;  /* 0x0000000a0a1b7223 */ /* 0x000fe2000000001b */
[----:B------:R-:W-:-:S04]  /*1100*/  FADD R20, R20, -R3 ;  /* 0x8000000314147221 */ /* 0x000fc80000000000 */
[----:B------:R-:W-:-:S04]  /*1110*/  FFMA R27, R20, R20, R27 ;  /* 0x00000014141b7223 */ /* 0x000fc8000000001b */
[----:B------:R-:W-:Y:S01]  /*1120*/  FFMA R10, R24, R24, R27 ;  /* 0x00000018180a7223 */ /* 0x000fe2000000001b */
[----:B------:R-:W-:Y:S06]  /*1130*/  @P1 BRA `(.L_x_31) ;  /* 0xfffffffc00681947 */ /* 0x000fec000383ffff */
[----:B------:R-:W-:Y:S05]  /*1140*/  BSYNC.RECONVERGENT B1 ;  /* 0x0000000000017941 */ /* 0x000fea0003800200 */
.L_x_30:
[----:B------:R-:W-:-:S07]  /*1150*/  MOV R19, R0 ;  /* 0x0000000000137202 */ /* 0x000fce0000000f00 */
.L_x_29:
[----:B------:R-:W-:Y:S01]  /*1160*/  ISETP.NE.AND P1, PT, R18, RZ, PT ;  /* 0x000000ff1200720c */ /* 0x000fe20003f25270 */
[----:B------:R-:W-:-:S12]  /*1170*/  BSSY.RECONVERGENT B1, `(.L_x_32) ;  /* 0x000003f000017945 */ /* 0x000fd80003800200 */
[----:B------:R-:W-:Y:S05]  /*1180*/  @!P1 BRA `(.L_x_33) ;  /* 0x0000000000f49947 */ /* 0x000fea0003800000 */
[----:B------:R-:W-:Y:S01]  /*1190*/  BSSY.RECONVERGENT B2, `(.L_x_34) ;  /* 0x000001c000027945 */ /* 0x000fe20003800200 */
[----:B------:R-:W-:-:S03]  /*11a0*/  ISETP.NE.AND P1, PT, R16, RZ, PT ;  /* 0x000000ff1000720c */ /* 0x000fc60003f25270 */
[----:B------:R-:W-:Y:S10]  /*11b0*/  @!P0 BRA `(.L_x_35) ;  /* 0x0000000000648947 */ /* 0x000ff40003800000 */
[----:B------:R-:W0:Y:S01]  /*11c0*/  LDC.64 R2, c[0x0][0x380] ;  /* 0x0000e000ff027b82 */ /* 0x000e220000000a00 */
[----:B------:R-:W-:-:S05]  /*11d0*/  IADD3 R7, PT, PT, R8, R19, RZ ;  /* 0x0000001308077210 */ /* 0x000fca0007ffe0ff */
[----:B0-----:R-:W-:-:S05]  /*11e0*/  IMAD.WIDE R2, R7, 0x4, R2 ;  /* 0x0000000407027825 */ /* 0x001fca00078e0202 */
[----:B------:R-:W2:Y:S04]  /*11f0*/  LDG.E R20, desc[UR6][R2.64] ;  /* 0x0000000602147981 */ /* 0x000ea8000c1e1900 */
[----:B------:R-:W3:Y:S04]  /*1200*/  LDG.E R22, desc[UR6][R2.64+0x4] ;  /* 0x0000040602167981 */ /* 0x000ee8000c1e1900 */
[----:B------:R-:W4:Y:S04]  /*1210*/  LDG.E R6, desc[UR6][R2.64+0x8] ;  /* 0x0000080602067981 */ /* 0x000f28000c1e1900 */
[----:B------:R-:W5:Y:S01]  /*1220*/  LDG.E R7, desc[UR6][R2.64+0xc] ;  /* 0x00000c0602077981 */ /* 0x000f62000c1e1900 */
[----:B------:R-:W0:Y:S01]  /*1230*/  S2UR UR5, SR_CgaCtaId ;  /* 0x00000000000579c3 */ /* 0x000e220000008800 */
[----:B------:R-:W-:Y:S01]  /*1240*/  UMOV UR4, 0x400 ;  /* 0x0000040000047882 */ /* 0x000fe20000000000 */
[----:B------:R-:W-:Y:S01]  /*1250*/  IMAD R21, R14, R11, R19 ;  /* 0x0000000b0e157224 */ /* 0x000fe200078e0213 */
[----:B------:R-:W-:Y:S01]  /*1260*/  IADD3 R19, PT, PT, R19, 0x4, RZ ;  /* 0x0000000413137810 */ /* 0x000fe20007ffe0ff */
[----:B0-----:R-:W-:-:S06]  /*1270*/  ULEA UR4, UR5, UR4, 0x18 ;  /* 0x0000000405047291 */ /* 0x001fcc000f8ec0ff */
[----:B------:R-:W-:-:S05]  /*1280*/  LEA R21, R21, UR4, 0x2 ;  /* 0x0000000415157c11 */ /* 0x000fca000f8e10ff */
[----:B------:R-:W2:Y:S04]  /*1290*/  LDS R23, [R21] ;  /* 0x0000000015177984 */ /* 0x000ea80000000800 */
[----:B------:R-:W3:Y:S04]  /*12a0*/  LDS R25, [R21+0x4] ;  /* 0x0000040015197984 */ /* 0x000ee80000000800 */
[----:B------:R-:W4:Y:S04]  /*12b0*/  LDS R27, [R21+0x8] ;  /* 0x00000800151b7984 */ /* 0x000f280000000800 */
[----:B------:R-:W5:Y:S01]  /*12c0*/  LDS R24, [R21+0xc] ;  /* 0x00000c0015187984 */ /* 0x000f620000000800 */
[----:B--2---:R-:W-:-:S04]  /*12d0*/  FADD R23, R20, -R23 ;  /* 0x8000001714177221 */ /* 0x004fc80000000000 */
[----:B------:R-:W-:Y:S01]  /*12e0*/  FFMA R10, R23, R23, R10 ;  /* 0x00000017170a7223 */ /* 0x000fe2000000000a */
[----:B---3--:R-:W-:Y:S01]  /*12f0*/  FADD R25, R22, -R25 ;  /* 0x8000001916197221 */ /* 0x008fe20000000000 */
[----:B----4-:R-:W-:-:S03]  /*1300*/  FADD R27, R6, -R27 ;  /* 0x8000001b061b7221 */ /* 0x010fc60000000000 */
[----:B------:R-:W-:Y:S01]  /*1310*/  FFMA R10, R25, R25, R10 ;  /* 0x00000019190a7223 */ /* 0x000fe2000000000a */
[----:B-----5:R-:W-:-:S03]  /*1320*/  FADD R7, R7, -R24 ;  /* 0x8000001807077221 */ /* 0x020fc60000000000 */
[----:B------:R-:W-:-:S04]  /*1330*/  FFMA R10, R27, R27, R10 ;  /* 0x0000001b1b0a7223 */ /* 0x000fc8000000000a */
[----:B------:R-:W-:-:S07]  /*1340*/  FFMA R10, R7, R7, R10 ;  /* 0x00000007070a7223 */ /* 0x000fce000000000a */
.L_x_35:
[----:B------:R-:W-:Y:S05]  /*1350*/  BSYNC.RECONVERGENT B2 ;  /* 0x0000000000027941 */ /* 0x000fea0003800200 */
.L_x_34:
[----:B------:R-:W-:Y:S05]  /*1360*/  @!P1 BRA `(.L_x_33) ;  /* 0x00000000007c9947 */ /* 0x000fea0003800000 */
[----:B------:R-:W-:Y:S02]  /*1370*/  ISETP.NE.AND P2, PT, R16, 0x1, PT ;  /* 0x000000011000780c */ /* 0x000fe40003f45270 */
[----:B------:R-:W-:-:S11]  /*1380*/  LOP3.LUT P1, RZ, R11, 0x1, RZ, 0xc0, !PT ;  /* 0x000000010bff7812 */ /* 0x000fd6000782c0ff */
[----:B------:R-:W0:Y:S01]  /*1390*/  @P2 LDC.64 R6, c[0x0][0x380] ;  /* 0x0000e000ff062b82 */ /* 0x000e220000000a00 */
[--C-:B------:R-:W-:Y:S02]  /*13a0*/  @P2 IMAD.IADD R23, R8, 0x1, R19.reuse ;  /* 0x0000000108172824 */ /* 0x100fe400078e0213 */
[----:B------:R-:W-:Y:S01]  /*13b0*/  @P2 IMAD R21, R14, R11, R19 ;  /* 0x0000000b0e152224 */ /* 0x000fe200078e0213 */
[----:B------:R-:W-:-:S04]  /*13c0*/  @P2 IADD3 R19, PT, PT, R19, 0x2, RZ ;  /* 0x0000000213132810 */ /* 0x000fc80007ffe0ff */
[----:B------:R-:W1:Y:S01]  /*13d0*/  @P1 LDC.64 R2, c[0x0][0x380] ;  /* 0x0000e000ff021b82 */ /* 0x000e620000000a00 */
[----:B0-----:R-:W-:Y:S01]  /*13e0*/  @P2 IMAD.WIDE R6, R23, 0x4, R6 ;  /* 0x0000000417062825 */ /* 0x001fe200078e0206 */
[----:B------:R-:W-:-:S04]  /*13f0*/  @P1 IADD3 R23, PT, PT, R8, R19, RZ ;  /* 0x0000001308171210 */ /* 0x000fc80007ffe0ff */
[----:B------:R-:W2:Y:S01]  /*1400*/  @P2 LDG.E R20, desc[UR6][R6.64] ;  /* 0x0000000606142981 */ /* 0x000ea2000c1e1900 */
[----:B-1----:R-:W-:-:S03]  /*1410*/  @P1 IMAD.WIDE R2, R23, 0x4, R2 ;  /* 0x0000000417021825 */ /* 0x002fc600078e0202 */
[----:B------:R-:W3:Y:S04]  /*1420*/  @P2 LDG.E R22, desc[UR6][R6.64+0x4] ;  /* 0x0000040606162981 */ /* 0x000ee8000c1e1900 */
[----:B------:R0:W4:Y:S01]  /*1430*/  @P1 LDG.E R2, desc[UR6][R2.64] ;  /* 0x0000000602021981 */ /* 0x000122000c1e1900 */
[----:B------:R-:W-:Y:S01]  /*1440*/  @P2 MOV R23, 0x400 ;  /* 0x0000040000172802 */ /* 0x000fe20000000f00 */
[----:B------:R-:W-:Y:S01]  /*1450*/  @P1 IMAD R11, R14, R11, R19 ;  /* 0x0000000b0e0b1224 */ /* 0x000fe200078e0213 */
[----:B------:R-:W1:Y:S01]  /*1460*/  @P2 S2R R24, SR_CgaCtaId ;  /* 0x0000000000182919 */ /* 0x000e620000008800 */
[----:B------:R-:W5:Y:S01]  /*1470*/  @P1 S2R R26, SR_CgaCtaId ;  /* 0x00000000001a1919 */ /* 0x000f620000008800 */
[----:B-1----:R-:W-:Y:S02]  /*1480*/  @P2 LEA R24, R24, R23, 0x18 ;  /* 0x0000001718182211 */ /* 0x002fe400078ec0ff */
[----:B------:R-:W-:-:S02]  /*1490*/  @P1 MOV R23, 0x400 ;  /* 0x0000040000171802 */ /* 0x000fc40000000f00 */
[----:B------:R-:W-:Y:S02]  /*14a0*/  @P2 LEA R21, R21, R24, 0x2 ;  /* 0x0000001815152211 */ /* 0x000fe400078e10ff */
[----:B-----5:R-:W-:-:S03]  /*14b0*/  @P1 LEA R26, R26, R23, 0x18 ;  /* 0x000000171a1a1211 */ /* 0x020fc600078ec0ff */
[----:B------:R-:W2:Y:S02]  /*14c0*/  @P2 LDS R19, [R21] ;  /* 0x0000000015132984 */ /* 0x000ea40000000800 */
[----:B------:R-:W-:Y:S02]  /*14d0*/  @P1 IMAD R11, R11, 0x4, R26 ;  /* 0x000000040b0b1824 */ /* 0x000fe400078e021a */
[----:B0-----:R-:W3:Y:S04]  /*14e0*/  @P2 LDS R3, [R21+0x4] ;  /* 0x0000040015032984 */ /* 0x001ee80000000800 */
[----:B------:R-:W4:Y:S01]  /*14f0*/  @P1 LDS R11, [R11] ;  /* 0x000000000b0b1984 */ /* 0x000f220000000800 */
[----:B--2---:R-:W-:Y:S01]  /*1500*/  @P2 FADD R19, R20, -R19 ;  /* 0x8000001314132221 */ /* 0x004fe20000000000 */
[----:B---3--:R-:W-:-:S03]  /*1510*/  @P2 FADD R22, R22, -R3 ;  /* 0x8000000316162221 */ /* 0x008fc60000000000 */
[----:B------:R-:W-:Y:S01]  /*1520*/  @P2 FFMA R19, R19, R19, R10 ;  /* 0x0000001313132223 */ /* 0x000fe2000000000a */
[----:B----4-:R-:W-:-:S03]  /*1530*/  @P1 FADD R3, R2, -R11 ;  /* 0x8000000b02031221 */ /* 0x010fc60000000000 */
[----:B------:R-:W-:-:S04]  /*1540*/  @P2 FFMA R10, R22, R22, R19 ;  /* 0x00000016160a2223 */ /* 0x000fc80000000013 */
[----:B------:R-:W-:-:S07]  /*1550*/  @P1 FFMA R10, R3, R3, R10 ;  /* 0x00000003030a1223 */ /* 0x000fce000000000a */
.L_x_33:
[----:B------:R-:W-:Y:S05]  /*1560*/  BSYNC.RECONVERGENT B1 ;  /* 0x0000000000017941 */ /* 0x000fea0003800200 */
.L_x_32:
[----:B------:R-:W0:Y:S01]  /*1570*/  LDCU UR4, c[0x0][0x39c] ;  /* 0x00007380ff0477ac */ /* 0x000e220008000800 */
[----:B------:R-:W-:Y:S02]  /*1580*/  IADD3 R2, PT, PT, R14, 0x1, RZ ;  /* 0x000000010e027810 */ /* 0x000fe40007ffe0ff */
[----:B------:R-:W-:-:S04]  /*1590*/  FSETP.GE.AND P1, PT, R13, R10, PT ;  /* 0x0000000a0d00720b */ /* 0x000fc80003f26000 */
[----:B------:R-:W-:Y:S02]  /*15a0*/  FSEL R13, R10, R13, P1 ;  /* 0x0000000d0a0d7208 */ /* 0x000fe40000800000 */
[----:B------:R-:W-:Y:S02]  /*15b0*/  SEL R17, R14, R17, P1 ;  /* 0x000000110e117207 */ /* 0x000fe40000800000 */
[----:B0-----:R-:W-:-:S13]  /*15c0*/  ISETP.NE.AND P2, PT, R2, UR4, PT ;  /* 0x0000000402007c0c */ /* 0x001fda000bf45270 */
[----:B------:R-:W-:Y:S05]  /*15d0*/  @!P2 BRA `(.L_x_27) ;  /* 0x00000000000ca947 */ /* 0x000fea0003800000 */
[----:B------:R-:W-:Y:S01]  /*15e0*/  MOV R14, R2 ;  /* 0x00000002000e7202 */ /* 0x000fe20000000f00 */
[----:B------:R-:W-:Y:S06]  /*15f0*/  BRA `(.L_x_36) ;  /* 0xfffffff800007947 */ /* 0x000fec000383ffff */
.L_x_28:
[----:B------:R-:W-:-:S07]  /*1600*/  IADD3 R17, PT, PT, R17, -0x1, RZ ;  /* 0xffffffff11117810 */ /* 0x000fce0007ffe0ff */
.L_x_27:
[----:B------:R-:W-:Y:S05]  /*1610*/  BSYNC.RECONVERGENT B0 ;  /* 0x0000000000007941 */ /* 0x000fea0003800200 */
.L_x_26:
[----:B------:R-:W0:Y:S02]  /*1620*/  LDC.64 R2, c[0x0][0x390] ;  /* 0x0000e400ff027b82 */ /* 0x000e240000000a00 */
[----:B0-----:R-:W-:-:S05]  /*1630*/  IMAD.WIDE R2, R9, 0x4, R2 ;  /* 0x0000000409027825 */ /* 0x001fca00078e0202 */
[----:B------:R-:W-:Y:S01]  /*1640*/  STG.E desc[UR6][R2.64], R17 ;  /* 0x0000001102007986 */ /* 0x000fe2000c101906 */
[----:B------:R-:W-:Y:S05]  /*1650*/  EXIT ;  /* 0x000000000000794d */ /* 0x000fea0003800000 */
.L_x_37:
        /* <DEDUP_REMOVED lines=10> */
.L_x_39:


//--------------------- .nv.shared._Z16newCentersKernelPfPiS_S0_iii --------------------------
	.section	.nv.shared._Z16newCentersKernelPfPiS_S0_iii,"aw",@nobits
	.sectionflags	@""
	.align	16
	.zero		1024


//--------------------- .nv.shared.reserved.0     --------------------------
	.section	.nv.shared.reserved.0,"aw",@nobits
	.weak		__nv_reservedSMEM_offset_0_alias
	.size		__nv_reservedSMEM_offset_0_alias, 0, 64
	.other		__nv_reservedSMEM_offset_0_alias,@"STO_CUDA_RESERVED_SHARED STV_DEFAULT"
__nv_reservedSMEM_offset_0_alias:
	.zero		0
	.zero		64


//--------------------- .nv.shared._Z16clusreringKernelPfS_Piiii --------------------------
	.section	.nv.shared._Z16clusreringKernelPfS_Piiii,"aw",@nobits
	.sectionflags	@""
	.align	16
	.zero		1024


//--------------------- .nv.constant0._Z16newCentersKernelPfPiS_S0_iii --------------------------
	.section	.nv.constant0._Z16newCentersKernelPfPiS_S0_iii,"a",@progbits
	.sectionflags	@""
	.align	4
.nv.constant0._Z16newCentersKernelPfPiS_S0_iii:
	.zero		940


//--------------------- .nv.constant0._Z16clusreringKernelPfS_Piiii --------------------------
	.section	.nv.constant0._Z16clusreringKernelPfS_Piiii,"a",@progbits
	.sectionflags	@""
	.align	4
.nv.constant0._Z16clusreringKernelPfS_Piiii:
	.zero		932


//--------------------- SYMBOLS --------------------------

	.type		.nv.reservedSmem.offset0,@object
	.size		.nv.reservedSmem.offset0,0x4
	.type		.nv.reservedSmem.cap,@object
	.size		.nv.reservedSmem.cap,0x4
